	.target	sm_90a

	.elftype	@"ET_EXEC"


//--------------------- .note.nv.tkinfo           --------------------------
	.section	.note.nv.tkinfo,"",@"SHT_NOTE"
	.sectionflags	@"SHF_NOTE_NV_TKINFO"
	.tkinfo
        /*0018*/ 	.word	0x00000002
        /*0030*/ 	.string	""
        /*0030*/ 	.string	"ptxas"
        /*0030*/ 	.string	"Cuda compilation tools, release 13.0, V13.0.88"
        /*0030*/ 	.string	"Build cuda_13.0.r13.0/compiler.36424714_0"
        /*0030*/ 	.string	"-arch sm_90a -m 64 "



//--------------------- .note.nv.cuinfo           --------------------------
	.section	.note.nv.cuinfo,"",@"SHT_NOTE"
	.sectionflags	@"SHF_NOTE_NV_CUINFO"
        /*0018*/ 	.short	0x0002
        /*001a*/ 	.short	0x005a
        /*001c*/ 	.short	0x0082
	.zero		2


//--------------------- .nv.info                  --------------------------
	.section	.nv.info,"",@"SHT_CUDA_INFO"
	.align	4


	//----- nvinfo : EIATTR_REGCOUNT
	.align		4
        /*0000*/ 	.byte	0x04, 0x2f
        /*0002*/ 	.short	(.L_12 - .L_11)
	.align		4
.L_11:
        /*0004*/ 	.word	index@(_ZN7cutlass13device_kernelINS_4gemm6kernel13GemmUniversalIN4cute5tupleIJiiiiEEENS1_10collective13CollectiveMmaINS1_37MainloopSm90TmaGmmaWarpSpecializedFP8ILi4ENS5_IJNS4_1CILi1EEESB_SB_EEENS1_35KernelTmaWarpSpecializedCooperativeEEENS5_IJNSA_ILi384EEENSA_ILi64EEENSA_ILi128EEEEEENS_12float_e4m3_tENS5_IJlSB_lEEESJ_SK_NS4_8TiledMMAINS4_8MMA_AtomIJNS4_4SM904GMMA30MMA_64x64x32_F32E4M3E4M3_SS_TNILNSO_7ScaleInE1ELSQ_1EEEEEENS4_6LayoutINS5_IJNSA_ILi2EEESB_SB_EEENS5_IJSB_NSA_ILi0EEESW_EEEEENS5_IJNS4_10UnderscoreESZ_SZ_EEEEENS4_13SM90_TMA_LOADENS4_14ComposedLayoutINS4_7SwizzleILi3ELi4ELi3EEENS4_18smem_ptr_flag_bitsILi8EEENST_INS5_IJNSA_ILi8EEESH_EEENS5_IJSH_SB_EEEEEEEvNS4_8identityES12_S1C_vS1D_EENS_8epilogue10collective6detail29Sm90TmaWarpSpecializedAdapterINS1G_15DefaultEpilogueISJ_SK_SK_NS1F_6thread17LinearCombinationISJ_Li1EffLNS1K_9ScaleType4KindE0ELNS_15FloatRoundStyleE2ESJ_EENS1_15EpilogueDefaultEEEEEvvEEEEvNT_6ParamsE)
        /*0008*/ 	.word	0x000000a8


	//----- nvinfo : EIATTR_FRAME_SIZE
	.align		4
.L_12:
        /*000c*/ 	.byte	0x04, 0x11
        /*000e*/ 	.short	(.L_14 - .L_13)
	.align		4
.L_13:
        /*0010*/ 	.word	index@(_ZN7cutlass13device_kernelINS_4gemm6kernel13GemmUniversalIN4cute5tupleIJiiiiEEENS1_10collective13CollectiveMmaINS1_37MainloopSm90TmaGmmaWarpSpecializedFP8ILi4ENS5_IJNS4_1CILi1EEESB_SB_EEENS1_35KernelTmaWarpSpecializedCooperativeEEENS5_IJNSA_ILi384EEENSA_ILi64EEENSA_ILi128EEEEEENS_12float_e4m3_tENS5_IJlSB_lEEESJ_SK_NS4_8TiledMMAINS4_8MMA_AtomIJNS4_4SM904GMMA30MMA_64x64x32_F32E4M3E4M3_SS_TNILNSO_7ScaleInE1ELSQ_1EEEEEENS4_6LayoutINS5_IJNSA_ILi2EEESB_SB_EEENS5_IJSB_NSA_ILi0EEESW_EEEEENS5_IJNS4_10UnderscoreESZ_SZ_EEEEENS4_13SM90_TMA_LOADENS4_14ComposedLayoutINS4_7SwizzleILi3ELi4ELi3EEENS4_18smem_ptr_flag_bitsILi8EEENST_INS5_IJNSA_ILi8EEESH_EEENS5_IJSH_SB_EEEEEEEvNS4_8identityES12_S1C_vS1D_EENS_8epilogue10collective6detail29Sm90TmaWarpSpecializedAdapterINS1G_15DefaultEpilogueISJ_SK_SK_NS1F_6thread17LinearCombinationISJ_Li1EffLNS1K_9ScaleType4KindE0ELNS_15FloatRoundStyleE2ESJ_EENS1_15EpilogueDefaultEEEEEvvEEEEvNT_6ParamsE)
        /*0014*/ 	.word	0x00000040


	//----- nvinfo : EIATTR_MIN_STACK_SIZE
	.align		4
.L_14:
        /*0018*/ 	.byte	0x04, 0x12
        /*001a*/ 	.short	(.L_16 - .L_15)
	.align		4
.L_15:
        /*001c*/ 	.word	index@(_ZN7cutlass13device_kernelINS_4gemm6kernel13GemmUniversalIN4cute5tupleIJiiiiEEENS1_10collective13CollectiveMmaINS1_37MainloopSm90TmaGmmaWarpSpecializedFP8ILi4ENS5_IJNS4_1CILi1EEESB_SB_EEENS1_35KernelTmaWarpSpecializedCooperativeEEENS5_IJNSA_ILi384EEENSA_ILi64EEENSA_ILi128EEEEEENS_12float_e4m3_tENS5_IJlSB_lEEESJ_SK_NS4_8TiledMMAINS4_8MMA_AtomIJNS4_4SM904GMMA30MMA_64x64x32_F32E4M3E4M3_SS_TNILNSO_7ScaleInE1ELSQ_1EEEEEENS4_6LayoutINS5_IJNSA_ILi2EEESB_SB_EEENS5_IJSB_NSA_ILi0EEESW_EEEEENS5_IJNS4_10UnderscoreESZ_SZ_EEEEENS4_13SM90_TMA_LOADENS4_14ComposedLayoutINS4_7SwizzleILi3ELi4ELi3EEENS4_18smem_ptr_flag_bitsILi8EEENST_INS5_IJNSA_ILi8EEESH_EEENS5_IJSH_SB_EEEEEEEvNS4_8identityES12_S1C_vS1D_EENS_8epilogue10collective6detail29Sm90TmaWarpSpecializedAdapterINS1G_15DefaultEpilogueISJ_SK_SK_NS1F_6thread17LinearCombinationISJ_Li1EffLNS1K_9ScaleType4KindE0ELNS_15FloatRoundStyleE2ESJ_EENS1_15EpilogueDefaultEEEEEvvEEEEvNT_6ParamsE)
        /*0020*/ 	.word	0x00000040
.L_16:


//--------------------- .nv.compat                --------------------------
	.section	.nv.compat,"",@"SHT_CUDA_COMPAT_INFO"
	.align	4
        /*0000*/ 	.byte	0x02, 0x09, 0x01, 0x00, 0x02, 0x02, 0x04, 0x00, 0x02, 0x05, 0x05, 0x00, 0x03, 0x07, 0x01, 0x01
        /*0010*/ 	.byte	0x02, 0x03, 0x01, 0x00, 0x02, 0x06, 0x01, 0x00, 0x04, 0x0b, 0x08, 0x00, 0x00, 0x00, 0x00, 0x00
        /*0020*/ 	.byte	0x00, 0x00, 0x00, 0x00


//--------------------- .nv.info._ZN7cutlass13device_kernelINS_4gemm6kernel13GemmUniversalIN4cute5tupleIJiiiiEEENS1_10collective13CollectiveMmaINS1_37MainloopSm90TmaGmmaWarpSpecializedFP8ILi4ENS5_IJNS4_1CILi1EEESB_SB_EEENS1_35KernelTmaWarpSpecializedCooperativeEEENS5_IJNSA_ILi384EEENSA_ILi64EEENSA_ILi128EEEEEENS_12float_e4m3_tENS5_IJlSB_lEEESJ_SK_NS4_8TiledMMAINS4_8MMA_AtomIJNS4_4SM904GMMA30MMA_64x64x32_F32E4M3E4M3_SS_TNILNSO_7ScaleInE1ELSQ_1EEEEEENS4_6LayoutINS5_IJNSA_ILi2EEESB_SB_EEENS5_IJSB_NSA_ILi0EEESW_EEEEENS5_IJNS4_10UnderscoreESZ_SZ_EEEEENS4_13SM90_TMA_LOADENS4_14ComposedLayoutINS4_7SwizzleILi3ELi4ELi3EEENS4_18smem_ptr_flag_bitsILi8EEENST_INS5_IJNSA_ILi8EEESH_EEENS5_IJSH_SB_EEEEEEEvNS4_8identityES12_S1C_vS1D_EENS_8epilogue10collective6detail29Sm90TmaWarpSpecializedAdapterINS1G_15DefaultEpilogueISJ_SK_SK_NS1F_6thread17LinearCombinationISJ_Li1EffLNS1K_9ScaleType4KindE0ELNS_15FloatRoundStyleE2ESJ_EENS1_15EpilogueDefaultEEEEEvvEEEEvNT_6ParamsE --------------------------
	.section	.nv.info._ZN7cutlass13device_kernelINS_4gemm6kernel13GemmUniversalIN4cute5tupleIJiiiiEEENS1_10collective13CollectiveMmaINS1_37MainloopSm90TmaGmmaWarpSpecializedFP8ILi4ENS5_IJNS4_1CILi1EEESB_SB_EEENS1_35KernelTmaWarpSpecializedCooperativeEEENS5_IJNSA_ILi384EEENSA_ILi64EEENSA_ILi128EEEEEENS_12float_e4m3_tENS5_IJlSB_lEEESJ_SK_NS4_8TiledMMAINS4_8MMA_AtomIJNS4_4SM904GMMA30MMA_64x64x32_F32E4M3E4M3_SS_TNILNSO_7ScaleInE1ELSQ_1EEEEEENS4_6LayoutINS5_IJNSA_ILi2EEESB_SB_EEENS5_IJSB_NSA_ILi0EEESW_EEEEENS5_IJNS4_10UnderscoreESZ_SZ_EEEEENS4_13SM90_TMA_LOADENS4_14ComposedLayoutINS4_7SwizzleILi3ELi4ELi3EEENS4_18smem_ptr_flag_bitsILi8EEENST_INS5_IJNSA_ILi8EEESH_EEENS5_IJSH_SB_EEEEEEEvNS4_8identityES12_S1C_vS1D_EENS_8epilogue10collective6detail29Sm90TmaWarpSpecializedAdapterINS1G_15DefaultEpilogueISJ_SK_SK_NS1F_6thread17LinearCombinationISJ_Li1EffLNS1K_9ScaleType4KindE0ELNS_15FloatRoundStyleE2ESJ_EENS1_15EpilogueDefaultEEEEEvvEEEEvNT_6ParamsE,"",@"SHT_CUDA_INFO"
	.sectionflags	@""
	.align	4


	//----- nvinfo : EIATTR_CUDA_API_VERSION
	.align		4
        /*0000*/ 	.byte	0x04, 0x37
        /*0002*/ 	.short	(.L_18 - .L_17)
.L_17:
        /*0004*/ 	.word	0x00000082


	//----- nvinfo : EIATTR_KPARAM_INFO
	.align		4
.L_18:
        /*0008*/ 	.byte	0x04, 0x17
        /*000a*/ 	.short	(.L_20 - .L_19)
.L_19:
        /*000c*/ 	.word	0x00000000
        /*0010*/ 	.short	0x0000
        /*0012*/ 	.short	0x0070
        /*0014*/ 	.byte	0x00, 0xf0, 0x01, 0x10


	//----- nvinfo : EIATTR_SPARSE_MMA_MASK
	.align		4
.L_20:
        /*0018*/ 	.byte	0x03, 0x50
        /*001a*/ 	.short	0x0000


	//----- nvinfo : EIATTR_MAXREG_COUNT
	.align		4
        /*001c*/ 	.byte	0x03, 0x1b
        /*001e*/ 	.short	0x00a8


	//----- nvinfo : EIATTR_NUM_BARRIERS
	.align		4
        /*0020*/ 	.byte	0x02, 0x4c
        /*0022*/ 	.byte	0x01
	.zero		1


	//----- nvinfo : EIATTR_ANNOTATIONS
	.align		4
        /*0024*/ 	.byte	0x04, 0x55
        /*0026*/ 	.short	(.L_22 - .L_21)


	//   ....[0]....
.L_21:
        /*0028*/ 	.word	0x00000001
        /*002c*/ 	.byte	0xd0, 0x92, 0x00, 0x00, 0x01, 0x00, 0x00, 0x00, 0x10, 0x93, 0x00, 0x00, 0x01, 0x00, 0x00, 0x00
        /*003c*/ 	.byte	0x50, 0x93, 0x00, 0x00, 0x01, 0x00, 0x00, 0x00, 0x90, 0x93, 0x00, 0x00, 0x01, 0x00, 0x00, 0x00
        /*004c*/ 	.byte	0xe0, 0x93, 0x00, 0x00, 0x01, 0x00, 0x00, 0x00, 0x10, 0x94, 0x00, 0x00, 0x01, 0x00, 0x00, 0x00
        /*005c*/ 	.byte	0xa0, 0xa2, 0x00, 0x00, 0x01, 0x00, 0x00, 0x00, 0xf0, 0xa2, 0x00, 0x00, 0x01, 0x00, 0x00, 0x00
        /*006c*/ 	.byte	0xe0, 0xa5, 0x00, 0x00, 0x01, 0x00, 0x00, 0x00, 0x00, 0xb2, 0x00, 0x00, 0x01, 0x00, 0x00, 0x00
        /*007c*/ 	.byte	0x20, 0xb4, 0x00, 0x00, 0x01, 0x00, 0x00, 0x00, 0x80, 0xb4, 0x00, 0x00, 0x01, 0x00, 0x00, 0x00
        /*008c*/ 	.byte	0x50, 0xca, 0x00, 0x00, 0x01, 0x00, 0x00, 0x00, 0xa0, 0xca, 0x00, 0x00, 0x01, 0x00, 0x00, 0x00
        /*009c*/ 	.byte	0xc0, 0xcb, 0x00, 0x00, 0x01, 0x00, 0x00, 0x00, 0xe0, 0xcb, 0x00, 0x00


	//----- nvinfo : EIATTR_MERCURY_ISA_VERSION
	.align		4
.L_22:
        /*00a8*/ 	.byte	0x03, 0x5f
        /*00aa*/ 	.short	0x0101


	//----- nvinfo : EIATTR_INT_WARP_WIDE_INSTR_OFFSETS
	.align		4
        /*00ac*/ 	.byte	0x04, 0x31
        /*00ae*/ 	.short	(.L_24 - .L_23)


	//   ....[0]....
.L_23:
        /*00b0*/ 	.word	0x00000400


	//   ....[1]....
        /*00b4*/ 	.word	0x00000410


	//   ....[2]....
        /*00b8*/ 	.word	0x000004f0


	//----- nvinfo : EIATTR_COOP_GROUP_MASK_REGIDS
	.align		4
.L_24:
        /*00bc*/ 	.byte	0x04, 0x29
        /*00be*/ 	.short	(.L_26 - .L_25)


	//   ....[0]....
.L_25:
        /*00c0*/ 	.word	0xffffffff


	//   ....[1]....
        /*00c4*/ 	.word	0xffffffff


	//   ....[2]....
        /*00c8*/ 	.word	0xffffffff


	//   ....[3]....
        /*00cc*/ 	.word	0xffffffff


	//   ....[4]....
        /*00d0*/ 	.word	0xffffffff


	//----- nvinfo : EIATTR_COOP_GROUP_INSTR_OFFSETS
	.align		4
.L_26:
        /*00d4*/ 	.byte	0x04, 0x28
        /*00d6*/ 	.short	(.L_28 - .L_27)


	//   ....[0]....
.L_27:
        /*00d8*/ 	.word	0x00000070


	//   ....[1]....
        /*00dc*/ 	.word	0x00000080


	//   ....[2]....
        /*00e0*/ 	.word	0x00000140


	//   ....[3]....
        /*00e4*/ 	.word	0x000002d0


	//   ....[4]....
        /*00e8*/ 	.word	0x00001090


	//----- nvinfo : EIATTR_REG_RECONFIG
	.align		4
.L_28:
        /*00ec*/ 	.byte	0x01, 0x54
	.zero		2


	//----- nvinfo : EIATTR_MBARRIER_INSTR_OFFSETS
	.align		4
        /*00f0*/ 	.byte	0x04, 0x39
        /*00f2*/ 	.short	(.L_30 - .L_29)


	//   ....[0]....
.L_29:
        /*00f4*/ 	.word	0x00000240
        /*00f8*/ 	.word	0x000000ff
        /*00fc*/ 	.word	0x00000000
        /*0100*/ 	.short	0x0100
        /*0102*/ 	.byte	0x08
	.zero		1


	//   ....[1]....
        /*0104*/ 	.word	0x00000250
        /*0108*/ 	.word	0x000000ff
        /*010c*/ 	.word	0x00000020
        /*0110*/ 	.short	0x0100
        /*0112*/ 	.byte	0x08
	.zero		1


	//   ....[2]....
        /*0114*/ 	.word	0x00000260
        /*0118*/ 	.word	0x000000ff
        /*011c*/ 	.word	0x00000008
        /*0120*/ 	.short	0x0100
        /*0122*/ 	.byte	0x08
	.zero		1


	//   ....[3]....
        /*0124*/ 	.word	0x00000270
        /*0128*/ 	.word	0x000000ff
        /*012c*/ 	.word	0x00000028
        /*0130*/ 	.short	0x0100
        /*0132*/ 	.byte	0x08
	.zero		1


	//   ....[4]....
        /*0134*/ 	.word	0x00000280
        /*0138*/ 	.word	0x000000ff
        /*013c*/ 	.word	0x00000010
        /*0140*/ 	.short	0x0100
        /*0142*/ 	.byte	0x08
	.zero		1


	//   ....[5]....
        /*0144*/ 	.word	0x00000290
        /*0148*/ 	.word	0x000000ff
        /*014c*/ 	.word	0x00000030
        /*0150*/ 	.short	0x0100
        /*0152*/ 	.byte	0x08
	.zero		1


	//   ....[6]....
        /*0154*/ 	.word	0x000002a0
        /*0158*/ 	.word	0x000000ff
        /*015c*/ 	.word	0x00000018
        /*0160*/ 	.short	0x0100
        /*0162*/ 	.byte	0x08
	.zero		1


	//   ....[7]....
        /*0164*/ 	.word	0x000002b0
        /*0168*/ 	.word	0x000000ff
        /*016c*/ 	.word	0x00000038
        /*0170*/ 	.short	0x0100
        /*0172*/ 	.byte	0x08
	.zero		1


	//   ....[8]....
        /*0174*/ 	.word	0x00000560
        /*0178*/ 	.word	0x000000ff
        /*017c*/ 	.word	0x00000050
        /*0180*/ 	.short	0x0100
        /*0182*/ 	.byte	0x06
	.zero		1


	//   ....[9]....
        /*0184*/ 	.word	0x000005c0
        /*0188*/ 	.word	0x000000ff
        /*018c*/ 	.word	0x00000058
        /*0190*/ 	.short	0x0100
        /*0192*/ 	.byte	0x06
	.zero		1


	//   ....[10]....
        /*0194*/ 	.word	0x000017c0
        /*0198*/ 	.word	0x000000ff
        /*019c*/ 	.word	0x00000000
        /*01a0*/ 	.short	0x010a
        /*01a2*/ 	.byte	0x06
	.zero		1


	//   ....[11]....
        /*01a4*/ 	.word	0x00001800
        /*01a8*/ 	.word	0x000000ff
        /*01ac*/ 	.word	0x00000000
        /*01b0*/ 	.short	0x010a
        /*01b2*/ 	.byte	0x06
	.zero		1


	//   ....[12]....
        /*01b4*/ 	.word	0x000026f0
        /*01b8*/ 	.word	0x000000ff
        /*01bc*/ 	.word	0x00000000
        /*01c0*/ 	.short	0x010a
        /*01c2*/ 	.byte	0x0f
	.zero		1


	//   ....[13]....
        /*01c4*/ 	.word	0x00002730
        /*01c8*/ 	.word	0x000000ff
        /*01cc*/ 	.word	0x00000000
        /*01d0*/ 	.short	0x010a
        /*01d2*/ 	.byte	0x0f
	.zero		1


	//   ....[14]....
        /*01d4*/ 	.word	0x00003220
        /*01d8*/ 	.word	0x000000ff
        /*01dc*/ 	.word	0x00000000
        /*01e0*/ 	.short	0x0101
        /*01e2*/ 	.byte	0x08
	.zero		1


	//   ....[15]....
        /*01e4*/ 	.word	0x00003a50
        /*01e8*/ 	.word	0x000000ff
        /*01ec*/ 	.word	0x00000000
        /*01f0*/ 	.short	0x0101
        /*01f2*/ 	.byte	0x06
	.zero		1


	//   ....[16]....
        /*01f4*/ 	.word	0x0000e020
        /*01f8*/ 	.word	0x00000014
        /*01fc*/ 	.word	0x00000020
        /*0200*/ 	.short	0x010a
        /*0202*/ 	.byte	0x3f
	.zero		1


	//   ....[17]....
        /*0204*/ 	.word	0x0000e3e0
        /*0208*/ 	.word	0x00000006
        /*020c*/ 	.word	0x00000058
        /*0210*/ 	.short	0x0101
        /*0212*/ 	.byte	0x3f
	.zero		1


	//   ....[18]....
        /*0214*/ 	.word	0x0000eb10
        /*0218*/ 	.word	0x00000005
        /*021c*/ 	.word	0x00000000
        /*0220*/ 	.short	0x010a
        /*0222*/ 	.byte	0x3f
	.zero		1


	//   ....[19]....
        /*0224*/ 	.word	0x0000eb90
        /*0228*/ 	.word	0x00000007
        /*022c*/ 	.word	0x00000000
        /*0230*/ 	.short	0x010a
        /*0232*/ 	.byte	0x3f
	.zero		1


	//   ....[20]....
        /*0234*/ 	.word	0x0000ec20
        /*0238*/ 	.word	0x00000006
        /*023c*/ 	.word	0x00000000
        /*0240*/ 	.short	0x010a
        /*0242*/ 	.byte	0x3f
	.zero		1


	//   ....[21]....
        /*0244*/ 	.word	0x0000ecb0
        /*0248*/ 	.word	0x00000003
        /*024c*/ 	.word	0x00000000
        /*0250*/ 	.short	0x010a
        /*0252*/ 	.byte	0x3f
	.zero		1


	//   ....[22]....
        /*0254*/ 	.word	0x0000ed20
        /*0258*/ 	.word	0x00000014
        /*025c*/ 	.word	0x00000000
        /*0260*/ 	.short	0x010a
        /*0262*/ 	.byte	0x3f
	.zero		1


	//   ....[23]....
        /*0264*/ 	.word	0x0000ed80
        /*0268*/ 	.word	0x000000d5
        /*026c*/ 	.word	0x00000000
        /*0270*/ 	.short	0x010a
        /*0272*/ 	.byte	0x3f
	.zero		1


	//   ....[24]....
        /*0274*/ 	.word	0x0000ee50
        /*0278*/ 	.word	0x00000014
        /*027c*/ 	.word	0x00000020
        /*0280*/ 	.short	0x010a
        /*0282*/ 	.byte	0x3f
	.zero		1


	//   ....[25]....
        /*0284*/ 	.word	0x0000ef30
        /*0288*/ 	.word	0x00000005
        /*028c*/ 	.word	0x00000000
        /*0290*/ 	.short	0x010a
        /*0292*/ 	.byte	0x3f
	.zero		1


	//   ....[26]....
        /*0294*/ 	.word	0x0000ef80
        /*0298*/ 	.word	0x00000007
        /*029c*/ 	.word	0x00000000
        /*02a0*/ 	.short	0x010a
        /*02a2*/ 	.byte	0x3f
	.zero		1


	//   ....[27]....
        /*02a4*/ 	.word	0x0000efd0
        /*02a8*/ 	.word	0x00000006
        /*02ac*/ 	.word	0x00000000
        /*02b0*/ 	.short	0x010a
        /*02b2*/ 	.byte	0x3f
	.zero		1


	//----- nvinfo : EIATTR_NUM_MBARRIERS
	.align		4
.L_30:
        /*02b4*/ 	.byte	0x03, 0x38
        /*02b6*/ 	.short	0x000a


	//----- nvinfo : EIATTR_EXIT_INSTR_OFFSETS
	.align		4
        /*02b8*/ 	.byte	0x04, 0x1c
        /*02ba*/ 	.short	(.L_32 - .L_31)


	//   ....[0]....
.L_31:
        /*02bc*/ 	.word	0x00000610


	//   ....[1]....
        /*02c0*/ 	.word	0x00000ef0


	//   ....[2]....
        /*02c4*/ 	.word	0x0000d670


	//   ....[3]....
        /*02c8*/ 	.word	0x0000dcc0


	//   ....[4]....
        /*02cc*/ 	.word	0x0000ed00


	//----- nvinfo : EIATTR_MAX_THREADS
	.align		4
.L_32:
        /*02d0*/ 	.byte	0x04, 0x05
        /*02d2*/ 	.short	(.L_34 - .L_33)
.L_33:
        /*02d4*/ 	.word	0x00000180
        /*02d8*/ 	.word	0x00000001
        /*02dc*/ 	.word	0x00000001


	//----- nvinfo : EIATTR_CRS_STACK_SIZE
	.align		4
.L_34:
        /*02e0*/ 	.byte	0x04, 0x1e
        /*02e2*/ 	.short	(.L_36 - .L_35)
.L_35:
        /*02e4*/ 	.word	0x00000000


	//----- nvinfo : EIATTR_CBANK_PARAM_SIZE
	.align		4
.L_36:
        /*02e8*/ 	.byte	0x03, 0x19
        /*02ea*/ 	.short	0x0470


	//----- nvinfo : EIATTR_PARAM_CBANK
	.align		4
        /*02ec*/ 	.byte	0x04, 0x0a
        /*02ee*/ 	.short	(.L_38 - .L_37)
	.align		4
.L_37:
        /*02f0*/ 	.word	index@(.nv.constant0._ZN7cutlass13device_kernelINS_4gemm6kernel13GemmUniversalIN4cute5tupleIJiiiiEEENS1_10collective13CollectiveMmaINS1_37MainloopSm90TmaGmmaWarpSpecializedFP8ILi4ENS5_IJNS4_1CILi1EEESB_SB_EEENS1_35KernelTmaWarpSpecializedCooperativeEEENS5_IJNSA_ILi384EEENSA_ILi64EEENSA_ILi128EEEEEENS_12float_e4m3_tENS5_IJlSB_lEEESJ_SK_NS4_8TiledMMAINS4_8MMA_AtomIJNS4_4SM904GMMA30MMA_64x64x32_F32E4M3E4M3_SS_TNILNSO_7ScaleInE1ELSQ_1EEEEEENS4_6LayoutINS5_IJNSA_ILi2EEESB_SB_EEENS5_IJSB_NSA_ILi0EEESW_EEEEENS5_IJNS4_10UnderscoreESZ_SZ_EEEEENS4_13SM90_TMA_LOADENS4_14ComposedLayoutINS4_7SwizzleILi3ELi4ELi3EEENS4_18smem_ptr_flag_bitsILi8EEENST_INS5_IJNSA_ILi8EEESH_EEENS5_IJSH_SB_EEEEEEEvNS4_8identityES12_S1C_vS1D_EENS_8epilogue10collective6detail29Sm90TmaWarpSpecializedAdapterINS1G_15DefaultEpilogueISJ_SK_SK_NS1F_6thread17LinearCombinationISJ_Li1EffLNS1K_9ScaleType4KindE0ELNS_15FloatRoundStyleE2ESJ_EENS1_15EpilogueDefaultEEEEEvvEEEEvNT_6ParamsE)
        /*02f4*/ 	.short	0x0210
        /*02f6*/ 	.short	0x0470


	//----- nvinfo : EIATTR_SW_WAR
	.align		4
.L_38:
        /*02f8*/ 	.byte	0x04, 0x36
        /*02fa*/ 	.short	(.L_40 - .L_39)
.L_39:
        /*02fc*/ 	.word	0x00000008
.L_40:


//--------------------- .nv.callgraph             --------------------------
	.section	.nv.callgraph,"",@"SHT_CUDA_CALLGRAPH"
	.align	4
	.sectionentsize	8
	.align		4
        /*0000*/ 	.word	0x00000000
	.align		4
        /*0004*/ 	.word	0xffffffff
	.align		4
        /*0008*/ 	.word	0x00000000
	.align		4
        /*000c*/ 	.word	0xfffffffe
	.align		4
        /*0010*/ 	.word	0x00000000
	.align		4
        /*0014*/ 	.word	0xfffffffd
	.align		4
        /*0018*/ 	.word	0x00000000
	.align		4
        /*001c*/ 	.word	0xfffffffc


//--------------------- .nv.constant4             --------------------------
	.section	.nv.constant4,"a",@progbits
	.align	8
	.align		8
.nv.constant4:
        /*0000*/ 	.dword	_ZN39_INTERNAL_cfcbdaf8_4_k_cu_2e82ed8c_80554cuda3std3__45__cpo5beginE
	.align		8
        /*0008*/ 	.dword	_ZN39_INTERNAL_cfcbdaf8_4_k_cu_2e82ed8c_80554cuda3std3__45__cpo3endE
	.align		8
        /*0010*/ 	.dword	_ZN39_INTERNAL_cfcbdaf8_4_k_cu_2e82ed8c_80554cuda3std3__45__cpo6cbeginE
	.align		8
        /*0018*/ 	.dword	_ZN39_INTERNAL_cfcbdaf8_4_k_cu_2e82ed8c_80554cuda3std3__45__cpo4cendE
	.align		8
        /*0020*/ 	.dword	_ZN39_INTERNAL_cfcbdaf8_4_k_cu_2e82ed8c_80554cuda3std3__441_GLOBAL__N__cfcbdaf8_4_k_cu_2e82ed8c_80556ignoreE
	.align		8
        /*0028*/ 	.dword	_ZN39_INTERNAL_cfcbdaf8_4_k_cu_2e82ed8c_80554cuda3std3__419piecewise_constructE
	.align		8
        /*0030*/ 	.dword	_ZN39_INTERNAL_cfcbdaf8_4_k_cu_2e82ed8c_80554cuda3std3__48in_placeE
	.align		8
        /*0038*/ 	.dword	_ZN39_INTERNAL_cfcbdaf8_4_k_cu_2e82ed8c_80554cuda3std6ranges3__45__cpo4swapE
	.align		8
        /*0040*/ 	.dword	_ZN39_INTERNAL_cfcbdaf8_4_k_cu_2e82ed8c_80554cuda3std6ranges3__45__cpo9iter_moveE
	.align		8
        /*0048*/ 	.dword	_ZN39_INTERNAL_cfcbdaf8_4_k_cu_2e82ed8c_80554cute7productE
	.align		8
        /*0050*/ 	.dword	_ZN39_INTERNAL_cfcbdaf8_4_k_cu_2e82ed8c_80554cute1_E


//--------------------- .text._ZN7cutlass13device_kernelINS_4gemm6kernel13GemmUniversalIN4cute5tupleIJiiiiEEENS1_10collective13CollectiveMmaINS1_37MainloopSm90TmaGmmaWarpSpecializedFP8ILi4ENS5_IJNS4_1CILi1EEESB_SB_EEENS1_35KernelTmaWarpSpecializedCooperativeEEENS5_IJNSA_ILi384EEENSA_ILi64EEENSA_ILi128EEEEEENS_12float_e4m3_tENS5_IJlSB_lEEESJ_SK_NS4_8TiledMMAINS4_8MMA_AtomIJNS4_4SM904GMMA30MMA_64x64x32_F32E4M3E4M3_SS_TNILNSO_7ScaleInE1ELSQ_1EEEEEENS4_6LayoutINS5_IJNSA_ILi2EEESB_SB_EEENS5_IJSB_NSA_ILi0EEESW_EEEEENS5_IJNS4_10UnderscoreESZ_SZ_EEEEENS4_13SM90_TMA_LOADENS4_14ComposedLayoutINS4_7SwizzleILi3ELi4ELi3EEENS4_18smem_ptr_flag_bitsILi8EEENST_INS5_IJNSA_ILi8EEESH_EEENS5_IJSH_SB_EEEEEEEvNS4_8identityES12_S1C_vS1D_EENS_8epilogue10collective6detail29Sm90TmaWarpSpecializedAdapterINS1G_15DefaultEpilogueISJ_SK_SK_NS1F_6thread17LinearCombinationISJ_Li1EffLNS1K_9ScaleType4KindE0ELNS_15FloatRoundStyleE2ESJ_EENS1_15EpilogueDefaultEEEEEvvEEEEvNT_6ParamsE --------------------------
	.section	.text._ZN7cutlass13device_kernelINS_4gemm6kernel13GemmUniversalIN4cute5tupleIJiiiiEEENS1_10collective13CollectiveMmaINS1_37MainloopSm90TmaGmmaWarpSpecializedFP8ILi4ENS5_IJNS4_1CILi1EEESB_SB_EEENS1_35KernelTmaWarpSpecializedCooperativeEEENS5_IJNSA_ILi384EEENSA_ILi64EEENSA_ILi128EEEEEENS_12float_e4m3_tENS5_IJlSB_lEEESJ_SK_NS4_8TiledMMAINS4_8MMA_AtomIJNS4_4SM904GMMA30MMA_64x64x32_F32E4M3E4M3_SS_TNILNSO_7ScaleInE1ELSQ_1EEEEEENS4_6LayoutINS5_IJNSA_ILi2EEESB_SB_EEENS5_IJSB_NSA_ILi0EEESW_EEEEENS5_IJNS4_10UnderscoreESZ_SZ_EEEEENS4_13SM90_TMA_LOADENS4_14ComposedLayoutINS4_7SwizzleILi3ELi4ELi3EEENS4_18smem_ptr_flag_bitsILi8EEENST_INS5_IJNSA_ILi8EEESH_EEENS5_IJSH_SB_EEEEEEEvNS4_8identityES12_S1C_vS1D_EENS_8epilogue10collective6detail29Sm90TmaWarpSpecializedAdapterINS1G_15DefaultEpilogueISJ_SK_SK_NS1F_6thread17LinearCombinationISJ_Li1EffLNS1K_9ScaleType4KindE0ELNS_15FloatRoundStyleE2ESJ_EENS1_15EpilogueDefaultEEEEEvvEEEEvNT_6ParamsE,"ax",@progbits
	.align	128
.text._ZN7cutlass13device_kernelINS_4gemm6kernel13GemmUniversalIN4cute5tupleIJiiiiEEENS1_10collective13CollectiveMmaINS1_37MainloopSm90TmaGmmaWarpSpecializedFP8ILi4ENS5_IJNS4_1CILi1EEESB_SB_EEENS1_35KernelTmaWarpSpecializedCooperativeEEENS5_IJNSA_ILi384EEENSA_ILi64EEENSA_ILi128EEEEEENS_12float_e4m3_tENS5_IJlSB_lEEESJ_SK_NS4_8TiledMMAINS4_8MMA_AtomIJNS4_4SM904GMMA30MMA_64x64x32_F32E4M3E4M3_SS_TNILNSO_7ScaleInE1ELSQ_1EEEEEENS4_6LayoutINS5_IJNSA_ILi2EEESB_SB_EEENS5_IJSB_NSA_ILi0EEESW_EEEEENS5_IJNS4_10UnderscoreESZ_SZ_EEEEENS4_13SM90_TMA_LOADENS4_14ComposedLayoutINS4_7SwizzleILi3ELi4ELi3EEENS4_18smem_ptr_flag_bitsILi8EEENST_INS5_IJNSA_ILi8EEESH_EEENS5_IJSH_SB_EEEEEEEvNS4_8identityES12_S1C_vS1D_EENS_8epilogue10collective6detail29Sm90TmaWarpSpecializedAdapterINS1G_15DefaultEpilogueISJ_SK_SK_NS1F_6thread17LinearCombinationISJ_Li1EffLNS1K_9ScaleType4KindE0ELNS_15FloatRoundStyleE2ESJ_EENS1_15EpilogueDefaultEEEEEvvEEEEvNT_6ParamsE:
        .type           _ZN7cutlass13device_kernelINS_4gemm6kernel13GemmUniversalIN4cute5tupleIJiiiiEEENS1_10collective13CollectiveMmaINS1_37MainloopSm90TmaGmmaWarpSpecializedFP8ILi4ENS5_IJNS4_1CILi1EEESB_SB_EEENS1_35KernelTmaWarpSpecializedCooperativeEEENS5_IJNSA_ILi384EEENSA_ILi64EEENSA_ILi128EEEEEENS_12float_e4m3_tENS5_IJlSB_lEEESJ_SK_NS4_8TiledMMAINS4_8MMA_AtomIJNS4_4SM904GMMA30MMA_64x64x32_F32E4M3E4M3_SS_TNILNSO_7ScaleInE1ELSQ_1EEEEEENS4_6LayoutINS5_IJNSA_ILi2EEESB_SB_EEENS5_IJSB_NSA_ILi0EEESW_EEEEENS5_IJNS4_10UnderscoreESZ_SZ_EEEEENS4_13SM90_TMA_LOADENS4_14ComposedLayoutINS4_7SwizzleILi3ELi4ELi3EEENS4_18smem_ptr_flag_bitsILi8EEENST_INS5_IJNSA_ILi8EEESH_EEENS5_IJSH_SB_EEEEEEEvNS4_8identityES12_S1C_vS1D_EENS_8epilogue10collective6detail29Sm90TmaWarpSpecializedAdapterINS1G_15DefaultEpilogueISJ_SK_SK_NS1F_6thread17LinearCombinationISJ_Li1EffLNS1K_9ScaleType4KindE0ELNS_15FloatRoundStyleE2ESJ_EENS1_15EpilogueDefaultEEEEEvvEEEEvNT_6ParamsE,@function
        .size           _ZN7cutlass13device_kernelINS_4gemm6kernel13GemmUniversalIN4cute5tupleIJiiiiEEENS1_10collective13CollectiveMmaINS1_37MainloopSm90TmaGmmaWarpSpecializedFP8ILi4ENS5_IJNS4_1CILi1EEESB_SB_EEENS1_35KernelTmaWarpSpecializedCooperativeEEENS5_IJNSA_ILi384EEENSA_ILi64EEENSA_ILi128EEEEEENS_12float_e4m3_tENS5_IJlSB_lEEESJ_SK_NS4_8TiledMMAINS4_8MMA_AtomIJNS4_4SM904GMMA30MMA_64x64x32_F32E4M3E4M3_SS_TNILNSO_7ScaleInE1ELSQ_1EEEEEENS4_6LayoutINS5_IJNSA_ILi2EEESB_SB_EEENS5_IJSB_NSA_ILi0EEESW_EEEEENS5_IJNS4_10UnderscoreESZ_SZ_EEEEENS4_13SM90_TMA_LOADENS4_14ComposedLayoutINS4_7SwizzleILi3ELi4ELi3EEENS4_18smem_ptr_flag_bitsILi8EEENST_INS5_IJNSA_ILi8EEESH_EEENS5_IJSH_SB_EEEEEEEvNS4_8identityES12_S1C_vS1D_EENS_8epilogue10collective6detail29Sm90TmaWarpSpecializedAdapterINS1G_15DefaultEpilogueISJ_SK_SK_NS1F_6thread17LinearCombinationISJ_Li1EffLNS1K_9ScaleType4KindE0ELNS_15FloatRoundStyleE2ESJ_EENS1_15EpilogueDefaultEEEEEvvEEEEvNT_6ParamsE,(.L_x_75 - _ZN7cutlass13device_kernelINS_4gemm6kernel13GemmUniversalIN4cute5tupleIJiiiiEEENS1_10collective13CollectiveMmaINS1_37MainloopSm90TmaGmmaWarpSpecializedFP8ILi4ENS5_IJNS4_1CILi1EEESB_SB_EEENS1_35KernelTmaWarpSpecializedCooperativeEEENS5_IJNSA_ILi384EEENSA_ILi64EEENSA_ILi128EEEEEENS_12float_e4m3_tENS5_IJlSB_lEEESJ_SK_NS4_8TiledMMAINS4_8MMA_AtomIJNS4_4SM904GMMA30MMA_64x64x32_F32E4M3E4M3_SS_TNILNSO_7ScaleInE1ELSQ_1EEEEEENS4_6LayoutINS5_IJNSA_ILi2EEESB_SB_EEENS5_IJSB_NSA_ILi0EEESW_EEEEENS5_IJNS4_10UnderscoreESZ_SZ_EEEEENS4_13SM90_TMA_LOADENS4_14ComposedLayoutINS4_7SwizzleILi3ELi4ELi3EEENS4_18smem_ptr_flag_bitsILi8EEENST_INS5_IJNSA_ILi8EEESH_EEENS5_IJSH_SB_EEEEEEEvNS4_8identityES12_S1C_vS1D_EENS_8epilogue10collective6detail29Sm90TmaWarpSpecializedAdapterINS1G_15DefaultEpilogueISJ_SK_SK_NS1F_6thread17LinearCombinationISJ_Li1EffLNS1K_9ScaleType4KindE0ELNS_15FloatRoundStyleE2ESJ_EENS1_15EpilogueDefaultEEEEEvvEEEEvNT_6ParamsE)
        .other          _ZN7cutlass13device_kernelINS_4gemm6kernel13GemmUniversalIN4cute5tupleIJiiiiEEENS1_10collective13CollectiveMmaINS1_37MainloopSm90TmaGmmaWarpSpecializedFP8ILi4ENS5_IJNS4_1CILi1EEESB_SB_EEENS1_35KernelTmaWarpSpecializedCooperativeEEENS5_IJNSA_ILi384EEENSA_ILi64EEENSA_ILi128EEEEEENS_12float_e4m3_tENS5_IJlSB_lEEESJ_SK_NS4_8TiledMMAINS4_8MMA_AtomIJNS4_4SM904GMMA30MMA_64x64x32_F32E4M3E4M3_SS_TNILNSO_7ScaleInE1ELSQ_1EEEEEENS4_6LayoutINS5_IJNSA_ILi2EEESB_SB_EEENS5_IJSB_NSA_ILi0EEESW_EEEEENS5_IJNS4_10UnderscoreESZ_SZ_EEEEENS4_13SM90_TMA_LOADENS4_14ComposedLayoutINS4_7SwizzleILi3ELi4ELi3EEENS4_18smem_ptr_flag_bitsILi8EEENST_INS5_IJNSA_ILi8EEESH_EEENS5_IJSH_SB_EEEEEEEvNS4_8identityES12_S1C_vS1D_EENS_8epilogue10collective6detail29Sm90TmaWarpSpecializedAdapterINS1G_15DefaultEpilogueISJ_SK_SK_NS1F_6thread17LinearCombinationISJ_Li1EffLNS1K_9ScaleType4KindE0ELNS_15FloatRoundStyleE2ESJ_EENS1_15EpilogueDefaultEEEEEvvEEEEvNT_6ParamsE,@"STO_CUDA_ENTRY STV_DEFAULT"
_ZN7cutlass13device_kernelINS_4gemm6kernel13GemmUniversalIN4cute5tupleIJiiiiEEENS1_10collective13CollectiveMmaINS1_37MainloopSm90TmaGmmaWarpSpecializedFP8ILi4ENS5_IJNS4_1CILi1EEESB_SB_EEENS1_35KernelTmaWarpSpecializedCooperativeEEENS5_IJNSA_ILi384EEENSA_ILi64EEENSA_ILi128EEEEEENS_12float_e4m3_tENS5_IJlSB_lEEESJ_SK_NS4_8TiledMMAINS4_8MMA_AtomIJNS4_4SM904GMMA30MMA_64x64x32_F32E4M3E4M3_SS_TNILNSO_7ScaleInE1ELSQ_1EEEEEENS4_6LayoutINS5_IJNSA_ILi2EEESB_SB_EEENS5_IJSB_NSA_ILi0EEESW_EEEEENS5_IJNS4_10UnderscoreESZ_SZ_EEEEENS4_13SM90_TMA_LOADENS4_14ComposedLayoutINS4_7SwizzleILi3ELi4ELi3EEENS4_18smem_ptr_flag_bitsILi8EEENST_INS5_IJNSA_ILi8EEESH_EEENS5_IJSH_SB_EEEEEEEvNS4_8identityES12_S1C_vS1D_EENS_8epilogue10collective6detail29Sm90TmaWarpSpecializedAdapterINS1G_15DefaultEpilogueISJ_SK_SK_NS1F_6thread17LinearCombinationISJ_Li1EffLNS1K_9ScaleType4KindE0ELNS_15FloatRoundStyleE2ESJ_EENS1_15EpilogueDefaultEEEEEvvEEEEvNT_6ParamsE:
[----:B------:R-:W0:Y:S02]  /*0000*/  LDC R1, c[0x0][0x28] ;  /* 0x00000a00ff017b82 */ /* 0x000e240000000800 */
[----:B0-----:R-:W-:Y:S01]  /*0010*/  VIADD R1, R1, 0xffffffc0 ;  /* 0xffffffc001017836 */ /* 0x001fe20000000000 */
[----:B------:R-:W0:Y:S01]  /*0020*/  S2R R4, SR_TID.X ;  /* 0x0000000000047919 */ /* 0x000e220000002100 */
[----:B------:R-:W-:Y:S01]  /*0030*/  ELECT P0, URZ, PT ;  /* 0x00000000003f782f */ /* 0x000fe20003800000 */
[----:B------:R-:W-:Y:S01]  /*0040*/  BSSY B0, `(.L_x_0) ;  /* 0x000000f000007945 */ /* 0x000fe20003800000 */
[--C-:B0-----:R-:W-:Y:S02]  /*0050*/  SHF.R.U32.HI R2, RZ, 0x5, R4.reuse ;  /* 0x00000005ff027819 */ /* 0x101fe40000011604 */
[----:B------:R-:W-:-:S03]  /*0060*/  SHF.R.U32.HI R0, RZ, 0x7, R4 ;  /* 0x00000007ff007819 */ /* 0x000fc60000011604 */
[----:B------:R-:W0:Y:S04]  /*0070*/  SHFL.IDX PT, R6, R2, RZ, 0x1f ;  /* 0x00001fff02067589 */ /* 0x000e2800000e0000 */
[----:B------:R1:W2:Y:S01]  /*0080*/  SHFL.IDX PT, R5, R0, RZ, 0x1f ;  /* 0x00001fff00057589 */ /* 0x0002a200000e0000 */
[----:B0-----:R-:W-:-:S13]  /*0090*/  ISETP.NE.OR P0, PT, R6, RZ, !P0 ;  /* 0x000000ff0600720c */ /* 0x001fda0004705670 */
[----:B-12---:R-:W-:Y:S05]  /*00a0*/  @P0 BRA `(.L_x_1) ;  /* 0x0000000000200947 */ /* 0x006fea0003800000 */
[----:B------:R-:W-:Y:S02]  /*00b0*/  ULDC.64 UR4, c[0x0][0x198] ;  /* 0x0000660000047ab9 */ /* 0x000fe40000000a00 */
[----:B------:R-:W-:Y:S02]  /*00c0*/  UIADD3 UR6, UP0, UR4, 0xf0, URZ ;  /* 0x000000f004067890 */ /* 0x000fe4000ff1e03f */
[----:B------:R-:W-:Y:S02]  /*00d0*/  UIADD3 UR4, UP1, UR4, 0x1f0, URZ ;  /* 0x000001f004047890 */ /* 0x000fe4000ff3e03f */
[----:B------:R-:W-:Y:S02]  /*00e0*/  UIADD3.X UR7, URZ, UR5, URZ, UP0, !UPT ;  /* 0x000000053f077290 */ /* 0x000fe400087fe43f */
[----:B------:R-:W-:-:S07]  /*00f0*/  UIADD3.X UR5, URZ, UR5, URZ, UP1, !UPT ;  /* 0x000000053f057290 */ /* 0x000fce0008ffe43f */
[----:B------:R0:W-:Y:S02]  /*0100*/  UTMACCTL.PF [UR6] ;  /* 0x00000000060079b9 */ /* 0x0001e40008040000 */
[----:B------:R0:W-:Y:S02]  /*0110*/  UTMACCTL.PF [UR4] ;  /* 0x00000000040079b9 */ /* 0x0001e40008040000 */
[----:B0-----:R-:W-:Y:S01]  /*0120*/  NOP ;  /* 0x0000000000007918 */ /* 0x001fe20000000000 */
.L_x_1:
[----:B------:R-:W-:Y:S05]  /*0130*/  BSYNC B0 ;  /* 0x0000000000007941 */ /* 0x000fea0003800000 */
.L_x_0:
[----:B------:R-:W0:Y:S02]  /*0140*/  SHFL.IDX PT, R0, R2, RZ, 0x1f ;  /* 0x00001fff02007589 */ /* 0x000e2400000e0000 */
[----:B0-----:R-:W-:-:S13]  /*0150*/  ISETP.NE.AND P0, PT, R0, RZ, PT ;  /* 0x000000ff0000720c */ /* 0x001fda0003f05270 */
[----:B------:R-:W-:Y:S05]  /*0160*/  @P0 BRA `(.L_x_2) ;  /* 0x0000000000580947 */ /* 0x000fea0003800000 */
[----:B------:R-:W0:Y:S01]  /*0170*/  S2UR UR8, SR_CgaCtaId ;  /* 0x00000000000879c3 */ /* 0x000e220000008800 */
[----:B------:R-:W-:Y:S01]  /*0180*/  UMOV UR4, 0x400 ;  /* 0x0000040000047882 */ /* 0x000fe20000000000 */
[----:B------:R-:W-:Y:S01]  /*0190*/  UMOV UR5, 0x1 ;  /* 0x0000000100057882 */ /* 0x000fe20000000000 */
[----:B------:R-:W-:Y:S01]  /*01a0*/  UMOV UR6, 0x100 ;  /* 0x0000010000067882 */ /* 0x000fe20000000000 */
[----:B------:R-:W-:Y:S01]  /*01b0*/  ELECT P0, URZ, PT ;  /* 0x00000000003f782f */ /* 0x000fe20003800000 */
[----:B------:R-:W-:-:S04]  /*01c0*/  UIADD3 UR6, -UR6, 0x100000, URZ ;  /* 0x0010000006067890 */ /* 0x000fc8000fffe13f */
[----:B------:R-:W-:Y:S02]  /*01d0*/  USHF.L.U32 UR7, UR6, 0xb, URZ ;  /* 0x0000000b06077899 */ /* 0x000fe4000800063f */
[----:B------:R-:W-:Y:S02]  /*01e0*/  USHF.L.U32 UR6, UR6, 0x1, URZ ;  /* 0x0000000106067899 */ /* 0x000fe4000800063f */
[----:B0-----:R-:W-:Y:S02]  /*01f0*/  ULEA UR8, UR8, UR4, 0x18 ;  /* 0x0000000408087291 */ /* 0x001fe4000f8ec03f */
[----:B------:R-:W-:-:S04]  /*0200*/  UIADD3 UR4, -UR5, 0x100000, URZ ;  /* 0x0010000005047890 */ /* 0x000fc8000fffe13f */
[----:B------:R-:W-:Y:S02]  /*0210*/  USHF.L.U32 UR5, UR4, 0xb, URZ ;  /* 0x0000000b04057899 */ /* 0x000fe4000800063f */
[----:B------:R-:W-:Y:S01]  /*0220*/  USHF.L.U32 UR4, UR4, 0x1, URZ ;  /* 0x0000000104047899 */ /* 0x000fe2000800063f */
[----:B------:R-:W0:Y:S11]  /*0230*/  FENCE.VIEW.ASYNC.S ;  /* 0x00000000000073c6 */ /* 0x000e360000000000 */
[----:B0-----:R0:W1:Y:S01]  /*0240*/  SYNCS.EXCH.64 URZ, [UR8], UR4 ;  /* 0x00000004083f75b2 */ /* 0x0010620008000100 */
[----:B------:R0:W2:Y:S01]  /*0250*/  SYNCS.EXCH.64 URZ, [UR8+0x20], UR6 ;  /* 0x00002006083f75b2 */ /* 0x0000a20008000100 */
[----:B------:R0:W3:Y:S01]  /*0260*/  SYNCS.EXCH.64 URZ, [UR8+0x8], UR4 ;  /* 0x00000804083f75b2 */ /* 0x0000e20008000100 */
[----:B------:R0:W4:Y:S01]  /*0270*/  SYNCS.EXCH.64 URZ, [UR8+0x28], UR6 ;  /* 0x00002806083f75b2 */ /* 0x0001220008000100 */
[----:B------:R0:W0:Y:S01]  /*0280*/  SYNCS.EXCH.64 URZ, [UR8+0x10], UR4 ;  /* 0x00001004083f75b2 */ /* 0x0000220008000100 */
[----:B------:R0:W0:Y:S01]  /*0290*/  SYNCS.EXCH.64 URZ, [UR8+0x30], UR6 ;  /* 0x00003006083f75b2 */ /* 0x0000220008000100 */
[----:B------:R0:W0:Y:S01]  /*02a0*/  SYNCS.EXCH.64 URZ, [UR8+0x18], UR4 ;  /* 0x00001804083f75b2 */ /* 0x0000220008000100 */
[----:B------:R0:W0:Y:S01]  /*02b0*/  SYNCS.EXCH.64 URZ, [UR8+0x38], UR6 ;  /* 0x00003806083f75b2 */ /* 0x0000220008000100 */
[----:B------:R-:W-:Y:S01]  /*02c0*/  NOP ;  /* 0x0000000000007918 */ /* 0x000fe20000000000 */
.L_x_2:
[----:B------:R-:W5:Y:S01]  /*02d0*/  SHFL.IDX PT, R2, R2, RZ, 0x1f ;  /* 0x00001fff02027589 */ /* 0x000f6200000e0000 */
[----:B------:R-:W1:Y:S01]  /*02e0*/  LDC R0, c[0x0][0x65c] ;  /* 0x00019700ff007b82 */ /* 0x000e620000000800 */
[----:B------:R-:W-:Y:S02]  /*02f0*/  ELECT P0, URZ, PT ;  /* 0x00000000003f782f */ /* 0x000fe40003800000 */
[----:B------:R-:W-:Y:S01]  /*0300*/  SHF.R.S32.HI R3, RZ, 0x1f, R6 ;  /* 0x0000001fff037819 */ /* 0x000fe20000011406 */
[----:B------:R-:W2:Y:S01]  /*0310*/  S2R R12, SR_CTAID.Y ;  /* 0x00000000000c7919 */ /* 0x000ea20000002600 */
[----:B0-----:R-:W-:Y:S01]  /*0320*/  UMOV UR4, 0x20 ;  /* 0x0000002000047882 */ /* 0x001fe20000000000 */
[C---:B------:R-:W-:Y:S01]  /*0330*/  ISETP.NE.AND P2, PT, R5.reuse, RZ, PT ;  /* 0x000000ff0500720c */ /* 0x040fe20003f45270 */
[----:B------:R-:W-:Y:S01]  /*0340*/  VIADD R7, R5, 0xffffffff ;  /* 0xffffffff05077836 */ /* 0x000fe20000000000 */
[----:B------:R-:W0:Y:S01]  /*0350*/  S2R R10, SR_CTAID.X ;  /* 0x00000000000a7919 */ /* 0x000e220000002500 */
[----:B------:R-:W-:Y:S01]  /*0360*/  LEA.HI R3, R3, R6, RZ, 0x2 ;  /* 0x0000000603037211 */ /* 0x000fe200078f10ff */
[----:B------:R-:W-:Y:S01]  /*0370*/  NOP ;  /* 0x0000000000007918 */ /* 0x000fe20000000000 */
[----:B------:R-:W-:Y:S01]  /*0380*/  IMAD.MOV.U32 R11, RZ, RZ, RZ ;  /* 0x000000ffff0b7224 */ /* 0x000fe200078e00ff */
[----:B------:R-:W-:Y:S01]  /*0390*/  NOP ;  /* 0x0000000000007918 */ /* 0x000fe20000000000 */
[----:B------:R-:W-:-:S02]  /*03a0*/  LOP3.LUT R3, R3, 0xfffffffc, RZ, 0xc0, !PT ;  /* 0xfffffffc03037812 */ /* 0x000fc400078ec0ff */
[----:B------:R-:W-:Y:S02]  /*03b0*/  LOP3.LUT R9, R9, 0xfffffff7, RZ, 0xc0, !PT ;  /* 0xfffffff709097812 */ /* 0x000fe400078ec0ff */
[----:B------:R-:W-:Y:S01]  /*03c0*/  ISETP.GE.U32.AND P1, PT, R7, 0x2, PT ;  /* 0x000000020700780c */ /* 0x000fe20003f26070 */
[----:B------:R-:W-:Y:S01]  /*03d0*/  IMAD.IADD R6, R6, 0x1, -R3 ;  /* 0x0000000106067824 */ /* 0x000fe200078e0a03 */
[----:B-----5:R-:W-:Y:S02]  /*03e0*/  ISETP.NE.OR P0, PT, R2, RZ, !P0 ;  /* 0x000000ff0200720c */ /* 0x020fe40004705670 */
[----:B-1----:R-:W-:-:S11]  /*03f0*/  ISETP.NE.AND P3, PT, R0, 0x1, PT ;  /* 0x000000010000780c */ /* 0x002fd60003f65270 */
[----:B------:R-:W-:Y:S01]  /*0400*/  VOTEU.ALL UP0, P0 ;  /* 0x00000000003f7886 */ /* 0x000fe20000000000 */
[----:B------:R-:W-:Y:S01]  /*0410*/  VOTEU.ALL UP1, P0 ;  /* 0x00000000003f7886 */ /* 0x000fe20000020000 */
[----:B------:R-:W0:Y:S01]  /*0420*/  @P3 LDC R17, c[0x0][0x10] ;  /* 0x00000400ff113b82 */ /* 0x000e220000000800 */
[----:B--2---:R-:W-:Y:S01]  /*0430*/  @P3 IMAD.MOV.U32 R2, RZ, RZ, R12 ;  /* 0x000000ffff023224 */ /* 0x004fe200078e000c */
[----:B------:R-:W-:Y:S01]  /*0440*/  @P3 LOP3.LUT R9, R9, 0x8, RZ, 0xfc, !PT ;  /* 0x0000000809093812 */ /* 0x000fe200078efcff */
[----:B------:R-:W-:Y:S01]  /*0450*/  @!UP0 UMOV UR6, 0x400 ;  /* 0x0000040000068882 */ /* 0x000fe20000000000 */
[----:B------:R-:W-:-:S04]  /*0460*/  @!UP0 UIADD3 UR4, -UR4, 0x100000, URZ ;  /* 0x0010000004048890 */ /* 0x000fc8000fffe13f */
[----:B------:R-:W-:Y:S02]  /*0470*/  @!UP0 USHF.L.U32 UR5, UR4, 0xb, URZ ;  /* 0x0000000b04058899 */ /* 0x000fe4000800063f */
[----:B------:R-:W-:Y:S01]  /*0480*/  @!UP0 USHF.L.U32 UR4, UR4, 0x1, URZ ;  /* 0x0000000104048899 */ /* 0x000fe2000800063f */
[----:B------:R-:W-:Y:S01]  /*0490*/  @P3 IMAD.MOV.U32 R3, RZ, RZ, RZ ;  /* 0x000000ffff033224 */ /* 0x000fe200078e00ff */
[----:B------:R-:W1:Y:S08]  /*04a0*/  @!UP0 S2UR UR7, SR_CgaCtaId ;  /* 0x00000000000789c3 */ /* 0x000e700000008800 */
[----:B------:R-:W2:Y:S01]  /*04b0*/  @!P3 LDC R15, c[0x0][0xc] ;  /* 0x00000300ff0fbb82 */ /* 0x000ea20000000800 */
[----:B0-----:R-:W-:-:S04]  /*04c0*/  @P3 IMAD.WIDE.U32 R16, R10, R17, R2 ;  /* 0x000000110a103225 */ /* 0x001fc800078e0002 */
[----:B------:R-:W-:Y:S01]  /*04d0*/  @P3 IMAD.MOV.U32 R3, RZ, RZ, R16 ;  /* 0x000000ffff033224 */ /* 0x000fe200078e0010 */
[----:B-1----:R-:W-:Y:S01]  /*04e0*/  @!UP0 ULEA UR6, UR7, UR6, 0x18 ;  /* 0x0000000607068291 */ /* 0x002fe2000f8ec03f */
[----:B------:R-:W-:Y:S01]  /*04f0*/  VOTEU.ALL UP0, P0 ;  /* 0x00000000003f7886 */ /* 0x000fe20000000000 */
[----:B------:R-:W-:-:S04]  /*0500*/  ISETP.NE.AND P0, PT, R6, 0x3, PT ;  /* 0x000000030600780c */ /* 0x000fc80003f05270 */
[----:B------:R-:W-:Y:S01]  /*0510*/  ISETP.EQ.OR P0, PT, R6, RZ, !P0 ;  /* 0x000000ff0600720c */ /* 0x000fe20004702670 */
[----:B--2---:R-:W-:-:S03]  /*0520*/  @!P3 IMAD.WIDE.U32 R14, R15, R12, R10 ;  /* 0x0000000c0f0eb225 */ /* 0x004fc600078e000a */
[----:B------:R-:W-:Y:S01]  /*0530*/  ISETP.EQ.AND P0, PT, R5, RZ, P0 ;  /* 0x000000ff0500720c */ /* 0x000fe20000702270 */
[----:B------:R-:W-:Y:S01]  /*0540*/  @P3 IMAD.MOV.U32 R5, RZ, RZ, RZ ;  /* 0x000000ffff053224 */ /* 0x000fe200078e00ff */
[----:B------:R-:W0:Y:S02]  /*0550*/  FENCE.VIEW.ASYNC.S ;  /* 0x00000000000073c6 */ /* 0x000e240000000000 */
[----:B0-----:R0:W3:Y:S01]  /*0560*/  @!UP0 SYNCS.EXCH.64 URZ, [UR6+0x50], UR4 ;  /* 0x00005004063f85b2 */ /* 0x0010e20008000100 */
[----:B------:R-:W-:Y:S02]  /*0570*/  @!P3 IMAD.MOV.U32 R3, RZ, RZ, R14 ;  /* 0x000000ffff03b224 */ /* 0x000fe400078e000e */
[----:B------:R-:W-:Y:S01]  /*0580*/  @P3 IMAD.IADD R2, R17, 0x1, R5 ;  /* 0x0000000111023824 */ /* 0x000fe200078e0205 */
[----:B------:R-:W-:Y:S01]  /*0590*/  SEL R5, RZ, 0x1, !P0 ;  /* 0x00000001ff057807 */ /* 0x000fe20004000000 */
[----:B------:R-:W-:-:S03]  /*05a0*/  @!P3 IMAD.MOV.U32 R2, RZ, RZ, R15 ;  /* 0x000000ffff02b224 */ /* 0x000fc600078e000f */
[----:B------:R-:W-:Y:S01]  /*05b0*/  SEL R5, R5, 0x2, P1 ;  /* 0x0000000205057807 */ /* 0x000fe20000800000 */
[----:B------:R0:W3:Y:S01]  /*05c0*/  @!UP1 SYNCS.EXCH.64 URZ, [UR6+0x58], UR4 ;  /* 0x00005804063f95b2 */ /* 0x0000e20008000100 */
[----:B------:R-:W-:Y:S01]  /*05d0*/  NOP ;  /* 0x0000000000007918 */ /* 0x000fe20000000000 */
[----:B---34-:R-:W-:Y:S06]  /*05e0*/  BAR.SYNC.DEFER_BLOCKING 0x0 ;  /* 0x0000000000007b1d */ /* 0x018fec0000010000 */
[----:B------:R-:W-:Y:S05]  /*05f0*/  @!P2 BRA `(.L_x_3) ;  /* 0x000000d00020a947 */ /* 0x000fea0003800000 */
[----:B------:R-:W-:-:S13]  /*0600*/  ISETP.GT.U32.AND P0, PT, R7, 0x1, PT ;  /* 0x000000010700780c */ /* 0x000fda0003f04070 */
[----:B0-----:R-:W-:Y:S05]  /*0610*/  @P0 EXIT ;  /* 0x000000000000094d */ /* 0x001fea0003800000 */
[----:B------:R-:W-:Y:S01]  /*0620*/  ULDC.64 UR4, c[0x0][0x650] ;  /* 0x0001940000047ab9 */ /* 0x000fe20000000a00 */
[----:B------:R-:W-:Y:S01]  /*0630*/  PRMT R14, RZ, 0x7610, R14 ;  /* 0x00007610ff0e7816 */ /* 0x000fe2000000000e */
[----:B------:R-:W-:Y:S01]  /*0640*/  IMAD.MOV.U32 R8, RZ, RZ, -0x1 ;  /* 0xffffffffff087424 */ /* 0x000fe200078e00ff */
[----:B------:R-:W-:Y:S01]  /*0650*/  ISETP.GE.U32.AND P0, PT, R3, UR4, PT ;  /* 0x0000000403007c0c */ /* 0x000fe2000bf06070 */
[----:B------:R-:W-:Y:S02]  /*0660*/  IMAD.MOV.U32 R7, RZ, RZ, -0x1 ;  /* 0xffffffffff077424 */ /* 0x000fe400078e00ff */
[----:B------:R-:W-:Y:S01]  /*0670*/  IMAD.MOV.U32 R6, RZ, RZ, -0x1 ;  /* 0xffffffffff067424 */ /* 0x000fe200078e00ff */
[----:B------:R-:W-:-:S13]  /*0680*/  ISETP.GE.U32.AND.EX P0, PT, R2, UR5, PT, P0 ;  /* 0x0000000502007c0c */ /* 0x000fda000bf06100 */
[----:B------:R-:W-:Y:S05]  /*0690*/  @P0 BRA `(.L_x_4) ;  /* 0x0000000400640947 */ /* 0x000fea0003800000 */
[----:B------:R-:W0:Y:S01]  /*06a0*/  LDC.64 R20, c[0x0][0x628] ;  /* 0x00018a00ff147b82 */ /* 0x000e220000000a00 */
[----:B------:R-:W-:Y:S02]  /*06b0*/  IMAD.MOV.U32 R6, RZ, RZ, R3 ;  /* 0x000000ffff067224 */ /* 0x000fe400078e0003 */
[----:B------:R-:W-:-:S05]  /*06c0*/  IMAD.MOV.U32 R7, RZ, RZ, R2 ;  /* 0x000000ffff077224 */ /* 0x000fca00078e0002 */
[----:B------:R-:W1:Y:S08]  /*06d0*/  LDC R8, c[0x0][0x630] ;  /* 0x00018c00ff087b82 */ /* 0x000e700000000800 */
[----:B------:R-:W2:Y:S01]  /*06e0*/  LDC.64 R22, c[0x0][0x620] ;  /* 0x00018800ff167b82 */ /* 0x000ea20000000a00 */
[----:B0-----:R-:W-:-:S04]  /*06f0*/  ISETP.NE.U32.AND P0, PT, R20, RZ, PT ;  /* 0x000000ff1400720c */ /* 0x001fc80003f05070 */
[----:B------:R-:W-:-:S13]  /*0700*/  ISETP.NE.AND.EX P0, PT, R21, RZ, PT, P0 ;  /* 0x000000ff1500720c */ /* 0x000fda0003f05300 */
[----:B-12---:R-:W-:Y:S05]  /*0710*/  @!P0 BRA `(.L_x_5) ;  /* 0x0000000000288947 */ /* 0x006fea0003800000 */
[----:B------:R-:W0:Y:S02]  /*0720*/  LDC R6, c[0x0][0x634] ;  /* 0x00018d00ff067b82 */ /* 0x000e240000000800 */
[----:B0-----:R-:W-:-:S05]  /*0730*/  IADD3 R13, P0, R3, R6, RZ ;  /* 0x00000006030d7210 */ /* 0x001fca0007f1e0ff */
[----:B------:R-:W-:-:S04]  /*0740*/  IMAD.X R19, RZ, RZ, R2, P0 ;  /* 0x000000ffff137224 */ /* 0x000fc800000e0602 */
[----:B------:R-:W-:-:S04]  /*0750*/  IMAD.WIDE.U32 R6, R19, R20, RZ ;  /* 0x0000001413067225 */ /* 0x000fc800078e00ff */
[----:B------:R-:W-:-:S04]  /*0760*/  IMAD.WIDE.U32 R14, P0, R13, R21, R6 ;  /* 0x000000150d0e7225 */ /* 0x000fc80007800006 */
[----:B------:R-:W-:-:S04]  /*0770*/  IMAD.WIDE.U32 R6, R13, R20, RZ ;  /* 0x000000140d067225 */ /* 0x000fc800078e00ff */
[----:B------:R-:W-:Y:S01]  /*0780*/  IMAD.X R17, RZ, RZ, RZ, P0 ;  /* 0x000000ffff117224 */ /* 0x000fe200000e06ff */
[----:B------:R-:W-:Y:S01]  /*0790*/  IADD3 RZ, P0, R7, R14, RZ ;  /* 0x0000000e07ff7210 */ /* 0x000fe20007f1e0ff */
[----:B------:R-:W-:-:S04]  /*07a0*/  IMAD.MOV.U32 R16, RZ, RZ, R15 ;  /* 0x000000ffff107224 */ /* 0x000fc800078e000f */
[----:B------:R-:W-:-:S08]  /*07b0*/  IMAD.WIDE.U32.X R6, R19, R21, R16, P0 ;  /* 0x0000001513067225 */ /* 0x000fd000000e0410 */
.L_x_5:
[-CC-:B------:R-:W-:Y:S01]  /*07c0*/  SHF.R.U64 R28, R6, R8.reuse, R7.reuse ;  /* 0x00000008061c7219 */ /* 0x180fe20000001207 */
[----:B------:R-:W0:Y:S01]  /*07d0*/  LDC.64 R24, c[0x0][0x640] ;  /* 0x00019000ff187b82 */ /* 0x000e220000000a00 */
[----:B------:R-:W-:Y:S01]  /*07e0*/  SHF.R.U32.HI R6, RZ, R8, R7 ;  /* 0x00000008ff067219 */ /* 0x000fe20000011607 */
[----:B------:R-:W-:Y:S01]  /*07f0*/  ULDC UR4, c[0x0][0x150] ;  /* 0x0000540000047ab9 */ /* 0x000fe20000000800 */
[----:B------:R-:W-:Y:S01]  /*0800*/  I2FP.F32.U32 R8, R10 ;  /* 0x0000000a00087245 */ /* 0x000fe20000201000 */
[----:B------:R-:W-:Y:S01]  /*0810*/  IMAD.MOV.U32 R7, RZ, RZ, R2 ;  /* 0x000000ffff077224 */ /* 0x000fe200078e0002 */
[----:B------:R-:W-:-:S03]  /*0820*/  IADD3 R13, P0, RZ, -R28, RZ ;  /* 0x8000001cff0d7210 */ /* 0x000fc60007f1e0ff */
[----:B------:R-:W1:Y:S01]  /*0830*/  LDC R16, c[0x0][0x618] ;  /* 0x00018600ff107b82 */ /* 0x000e620000000800 */
[----:B------:R-:W-:Y:S01]  /*0840*/  FMUL R8, R8, UR4 ;  /* 0x0000000408087c20 */ /* 0x000fe20008400000 */
[----:B------:R-:W-:Y:S01]  /*0850*/  IMAD.X R15, RZ, RZ, ~R6, P0 ;  /* 0x000000ffff0f7224 */ /* 0x000fe200000e0e06 */
[----:B------:R-:W-:Y:S01]  /*0860*/  ULDC UR4, c[0x0][0x154] ;  /* 0x0000550000047ab9 */ /* 0x000fe20000000800 */
[----:B------:R-:W-:Y:S02]  /*0870*/  IMAD.MOV.U32 R6, RZ, RZ, R3 ;  /* 0x000000ffff067224 */ /* 0x000fe400078e0003 */
[-C--:B------:R-:W-:Y:S01]  /*0880*/  IMAD R14, R15, R22.reuse, RZ ;  /* 0x000000160f0e7224 */ /* 0x080fe200078e02ff */
[----:B------:R-:W2:Y:S01]  /*0890*/  F2I.U32.TRUNC.NTZ R8, R8 ;  /* 0x0000000800087305 */ /* 0x000ea2000020f000 */
[----:B------:R-:W3:Y:S01]  /*08a0*/  LDC R11, c[0x0][0x144] ;  /* 0x00005100ff0b7b82 */ /* 0x000ee20000000800 */
[----:B------:R-:W-:-:S04]  /*08b0*/  IMAD.WIDE.U32 R6, R13, R22, R6 ;  /* 0x000000160d067225 */ /* 0x000fc800078e0006 */
[----:B------:R-:W-:Y:S02]  /*08c0*/  IMAD R13, R13, R23, R14 ;  /* 0x000000170d0d7224 */ /* 0x000fe400078e020e */
[----:B------:R-:W-:Y:S01]  /*08d0*/  IMAD.MOV.U32 R14, RZ, RZ, 0x1 ;  /* 0x00000001ff0e7424 */ /* 0x000fe200078e00ff */
[----:B------:R-:W4:Y:S01]  /*08e0*/  LDC R20, c[0x0][0x608] ;  /* 0x00018200ff147b82 */ /* 0x000f220000000800 */
[----:B------:R-:W-:Y:S01]  /*08f0*/  IMAD.IADD R13, R7, 0x1, R13 ;  /* 0x00000001070d7824 */ /* 0x000fe200078e020d */
[----:B0-----:R-:W-:Y:S01]  /*0900*/  ISETP.NE.U32.AND P0, PT, R24, RZ, PT ;  /* 0x000000ff1800720c */ /* 0x001fe20003f05070 */
[----:B--2---:R-:W-:-:S03]  /*0910*/  IMAD.MOV R7, RZ, RZ, -R8 ;  /* 0x000000ffff077224 */ /* 0x004fc600078e0a08 */
[----:B------:R-:W-:Y:S02]  /*0920*/  ISETP.NE.AND.EX P0, PT, R25, RZ, PT, P0 ;  /* 0x000000ff1900720c */ /* 0x000fe40003f05300 */
[----:B------:R-:W0:Y:S01]  /*0930*/  LDC R15, c[0x0][0x658] ;  /* 0x00019600ff0f7b82 */ /* 0x000e220000000800 */
[--C-:B-1----:R-:W-:Y:S02]  /*0940*/  SHF.R.U64 R18, R6, R16, R13.reuse ;  /* 0x0000001006127219 */ /* 0x102fe4000000120d */
[----:B------:R-:W-:Y:S02]  /*0950*/  I2FP.F32.U32 R6, R12 ;  /* 0x0000000c00067245 */ /* 0x000fe40000201000 */
[----:B------:R-:W-:-:S03]  /*0960*/  SHF.R.U32.HI R13, RZ, R16, R13 ;  /* 0x00000010ff0d7219 */ /* 0x000fc6000001160d */
[----:B------:R-:W1:Y:S01]  /*0970*/  LDC R19, c[0x0][0x148] ;  /* 0x00005200ff137b82 */ /* 0x000e620000000800 */
[----:B---3--:R-:W-:Y:S02]  /*0980*/  IMAD R8, R11, R7, R10 ;  /* 0x000000070b087224 */ /* 0x008fe400078e020a */
[----:B------:R-:W-:Y:S01]  /*0990*/  FMUL R7, R6, UR4 ;  /* 0x0000000406077c20 */ /* 0x000fe20008400000 */
[----:B------:R-:W-:-:S03]  /*09a0*/  IMAD.MOV.U32 R6, RZ, RZ, -0x1 ;  /* 0xffffffffff067424 */ /* 0x000fc600078e00ff */
[----:B------:R2:W3:Y:S01]  /*09b0*/  F2I.U32.TRUNC.NTZ R17, R7 ;  /* 0x0000000700117305 */ /* 0x0004e2000020f000 */
[----:B------:R-:W1:Y:S01]  /*09c0*/  LDC R23, c[0x0][0x600] ;  /* 0x00018000ff177b82 */ /* 0x000e620000000800 */
[-CC-:B----4-:R-:W-:Y:S02]  /*09d0*/  SHF.R.U64 R29, R18, R20.reuse, R13.reuse ;  /* 0x00000014121d7219 */ /* 0x190fe4000000120d */
[----:B------:R-:W-:-:S05]  /*09e0*/  SHF.R.U32.HI R10, RZ, R20, R13 ;  /* 0x00000014ff0a7219 */ /* 0x000fca000001160d */
[----:B------:R-:W4:Y:S01]  /*09f0*/  LDC R22, c[0x0][0x648] ;  /* 0x00019200ff167b82 */ /* 0x000f220000000800 */
[-CC-:B0-----:R-:W-:Y:S02]  /*0a00*/  SHF.R.U64 R20, R29, R15.reuse, R10.reuse ;  /* 0x0000000f1d147219 */ /* 0x181fe4000000120a */
[-C--:B------:R-:W-:Y:S02]  /*0a10*/  SHF.L.U32 R6, R6, R15.reuse, RZ ;  /* 0x0000000f06067219 */ /* 0x080fe400000006ff */
[-C--:B------:R-:W-:Y:S02]  /*0a20*/  SHF.R.U32.HI R10, RZ, R15.reuse, R10 ;  /* 0x0000000fff0a7219 */ /* 0x080fe4000001160a */
[----:B------:R-:W-:Y:S01]  /*0a30*/  LOP3.LUT R16, RZ, R6, RZ, 0x33, !PT ;  /* 0x00000006ff107212 */ /* 0x000fe200078e33ff */
[----:B------:R-:W0:Y:S01]  /*0a40*/  LDC R27, c[0x0][0x638] ;  /* 0x00018e00ff1b7b82 */ /* 0x000e220000000800 */
[----:B------:R-:W-:Y:S01]  /*0a50*/  SHF.L.U32 R13, R14, R15, RZ ;  /* 0x0000000f0e0d7219 */ /* 0x000fe200000006ff */
[----:B------:R-:W-:-:S02]  /*0a60*/  IMAD.MOV.U32 R6, RZ, RZ, R20 ;  /* 0x000000ffff067224 */ /* 0x000fc400078e0014 */
[----:B--2---:R-:W-:-:S04]  /*0a70*/  IMAD.MOV.U32 R7, RZ, RZ, R10 ;  /* 0x000000ffff077224 */ /* 0x004fc800078e000a */
[----:B------:R-:W2:Y:S01]  /*0a80*/  LDC R26, c[0x0][0x610] ;  /* 0x00018400ff1a7b82 */ /* 0x000ea20000000800 */
[----:B---3--:R-:W-:Y:S05]  /*0a90*/  @!P0 BRA `(.L_x_6) ;  /* 0x0000000000288947 */ /* 0x008fea0003800000 */
[----:B------:R-:W3:Y:S02]  /*0aa0*/  LDC R15, c[0x0][0x64c] ;  /* 0x00019300ff0f7b82 */ /* 0x000ee40000000800 */
[----:B---3--:R-:W-:-:S05]  /*0ab0*/  IADD3 R15, P0, R20, R15, RZ ;  /* 0x0000000f140f7210 */ /* 0x008fca0007f1e0ff */
        /* <DEDUP_REMOVED lines=8> */
.L_x_6:
[----:B----4-:R-:W-:Y:S01]  /*0b40*/  SHF.R.U64 R6, R6, R22, R7 ;  /* 0x0000001606067219 */ /* 0x010fe20000001207 */
[----:B-1----:R-:W-:Y:S01]  /*0b50*/  VIADD R7, R23, 0xffffffff ;  /* 0xffffffff17077836 */ /* 0x002fe20000000000 */
[----:B------:R-:W-:Y:S01]  /*0b60*/  LOP3.LUT R16, R29, R16, RZ, 0xc0, !PT ;  /* 0x000000101d107212 */ /* 0x000fe200078ec0ff */
[----:B------:R-:W-:Y:S02]  /*0b70*/  IMAD.MOV R17, RZ, RZ, -R17 ;  /* 0x000000ffff117224 */ /* 0x000fe400078e0a11 */
[----:B------:R-:W-:Y:S01]  /*0b80*/  IMAD.MOV R10, RZ, RZ, -R6 ;  /* 0x000000ffff0a7224 */ /* 0x000fe200078e0a06 */
[----:B------:R-:W-:Y:S01]  /*0b90*/  LOP3.LUT R7, R18, R7, RZ, 0xc0, !PT ;  /* 0x0000000712077212 */ /* 0x000fe200078ec0ff */
[----:B------:R-:W-:Y:S02]  /*0ba0*/  IMAD R13, R13, R6, R16 ;  /* 0x000000060d0d7224 */ /* 0x000fe400078e0210 */
[----:B------:R-:W-:Y:S02]  /*0bb0*/  @P3 IMAD R8, R19, R17, R12 ;  /* 0x0000001113083224 */ /* 0x000fe400078e020c */
[----:B0-----:R-:W-:-:S02]  /*0bc0*/  IMAD R6, R10, R27, R20 ;  /* 0x0000001b0a067224 */ /* 0x001fc400078e0214 */
[----:B--2---:R-:W-:Y:S02]  /*0bd0*/  IMAD R8, R13, R26, R8 ;  /* 0x0000001a0d087224 */ /* 0x004fe400078e0208 */
[----:B------:R-:W-:Y:S02]  /*0be0*/  IMAD R11, R6, R23, R7 ;  /* 0x00000017060b7224 */ /* 0x000fe400078e0207 */
[----:B------:R-:W-:Y:S02]  /*0bf0*/  IMAD.MOV.U32 R14, RZ, RZ, 0x1 ;  /* 0x00000001ff0e7424 */ /* 0x000fe400078e00ff */
[----:B------:R-:W-:Y:S01]  /*0c00*/  IMAD.MOV.U32 R6, RZ, RZ, R28 ;  /* 0x000000ffff067224 */ /* 0x000fe200078e001c */
[----:B------:R-:W-:Y:S02]  /*0c10*/  SEL R7, R11, R8, !P3 ;  /* 0x000000080b077207 */ /* 0x000fe40005800000 */
[----:B------:R-:W-:-:S07]  /*0c20*/  SEL R8, R8, R11, !P3 ;  /* 0x0000000b08087207 */ /* 0x000fce0005800000 */
.L_x_4:
[----:B------:R-:W-:-:S08]  /*0c30*/  NOP ;  /* 0x0000000000007918 */ /* 0x000fd00000000000 */
[----:B------:R-:W0:Y:S02]  /*0c40*/  USETMAXREG.TRY_ALLOC.CTAPOOL UP0, 0xe8 ;  /* 0x000000e8000079c8 */ /* 0x000e240008000600 */
[----:B0-----:R-:W-:-:S13]  /*0c50*/  PLOP3.LUT P0, PT, PT, PT, UP0, 0x80, 0x0 ;  /* 0x000000000000781c */ /* 0x001fda0003f0f008 */
[----:B------:R-:W-:Y:S05]  /*0c60*/  @!P0 BRA `(.L_x_4) ;  /* 0xfffffffc00f08947 */ /* 0x000fea000383ffff */
[----:B------:R-:W-:Y:S01]  /*0c70*/  ULDC.64 UR4, c[0x0][0x598] ;  /* 0x0001660000047ab9 */ /* 0x000fe20000000a00 */
[----:B------:R-:W-:Y:S01]  /*0c80*/  ULDC.64 UR20, c[0x0][0x208] ;  /* 0x0000820000147ab9 */ /* 0x000fe20000000a00 */
[----:B------:R-:W-:-:S04]  /*0c90*/  ISETP.NE.U32.AND P0, PT, RZ, UR4, PT ;  /* 0x00000004ff007c0c */ /* 0x000fc8000bf05070 */
[----:B------:R-:W-:-:S13]  /*0ca0*/  ISETP.NE.AND.EX P0, PT, RZ, UR5, PT, P0 ;  /* 0x00000005ff007c0c */ /* 0x000fda000bf05300 */
[----:B------:R-:W-:Y:S05]  /*0cb0*/  @!P0 BRA `(.L_x_7) ;  /* 0x00000000001c8947 */ /* 0x000fea0003800000 */
[----:B------:R-:W0:Y:S02]  /*0cc0*/  LDC.64 R10, c[0x0][0x598] ;  /* 0x00016600ff0a7b82 */ /* 0x000e240000000a00 */
[----:B0-----:R-:W2:Y:S02]  /*0cd0*/  LDG.E.64 R10, desc[UR20][R10.64] ;  /* 0x000000140a0a7981 */ /* 0x001ea4000c1e1b00 */
[----:B--2---:R-:W-:-:S04]  /*0ce0*/  ISETP.NE.U32.AND P0, PT, R10, RZ, PT ;  /* 0x000000ff0a00720c */ /* 0x004fc80003f05070 */
[----:B------:R-:W-:-:S13]  /*0cf0*/  ISETP.NE.AND.EX P0, PT, R11, RZ, PT, P0 ;  /* 0x000000ff0b00720c */ /* 0x000fda0003f05300 */
[----:B------:R-:W-:Y:S05]  /*0d00*/  @!P0 BRA `(.L_x_7) ;  /* 0x0000000000088947 */ /* 0x000fea0003800000 */
[----:B------:R0:W5:Y:S01]  /*0d10*/  LD.E R10, desc[UR20][R10.64] ;  /* 0x000000140a0a7980 */ /* 0x000162000c101900 */
[----:B------:R-:W-:Y:S05]  /*0d20*/  BRA `(.L_x_8) ;  /* 0x0000000000207947 */ /* 0x000fea0003800000 */
.L_x_7:
[----:B------:R-:W-:Y:S02]  /*0d30*/  ULDC.64 UR4, c[0x0][0x588] ;  /* 0x0001620000047ab9 */ /* 0x000fe40000000a00 */
[----:B------:R-:W-:-:S04]  /*0d40*/  ISETP.NE.U32.AND P0, PT, RZ, UR4, PT ;  /* 0x00000004ff007c0c */ /* 0x000fc8000bf05070 */
[----:B------:R-:W-:-:S13]  /*0d50*/  ISETP.NE.AND.EX P0, PT, RZ, UR5, PT, P0 ;  /* 0x00000005ff007c0c */ /* 0x000fda000bf05300 */
[----:B------:R-:W-:Y:S05]  /*0d60*/  @!P0 BRA `(.L_x_9) ;  /* 0x00000000000c8947 */ /* 0x000fea0003800000 */
[----:B------:R-:W0:Y:S02]  /*0d70*/  LDC.64 R10, c[0x0][0x588] ;  /* 0x00016200ff0a7b82 */ /* 0x000e240000000a00 */
[----:B0-----:R1:W5:Y:S01]  /*0d80*/  LDG.E R10, desc[UR20][R10.64] ;  /* 0x000000140a0a7981 */ /* 0x001362000c1e1900 */
[----:B------:R-:W-:Y:S05]  /*0d90*/  BRA `(.L_x_8) ;  /* 0x0000000000047947 */ /* 0x000fea0003800000 */
.L_x_9:
[----:B------:R-:W2:Y:S02]  /*0da0*/  LDC R10, c[0x0][0x580] ;  /* 0x00016000ff0a7b82 */ /* 0x000ea40000000800 */
.L_x_8:
[----:B------:R-:W-:Y:S02]  /*0db0*/  ULDC.64 UR4, c[0x0][0x5a0] ;  /* 0x0001680000047ab9 */ /* 0x000fe40000000a00 */
[----:B------:R-:W-:-:S04]  /*0dc0*/  ISETP.NE.U32.AND P0, PT, RZ, UR4, PT ;  /* 0x00000004ff007c0c */ /* 0x000fc8000bf05070 */
[----:B------:R-:W-:-:S13]  /*0dd0*/  ISETP.NE.AND.EX P0, PT, RZ, UR5, PT, P0 ;  /* 0x00000005ff007c0c */ /* 0x000fda000bf05300 */
[----:B------:R-:W-:Y:S05]  /*0de0*/  @!P0 BRA `(.L_x_10) ;  /* 0x00000000001c8947 */ /* 0x000fea0003800000 */
[----:B------:R-:W3:Y:S02]  /*0df0*/  LDC.64 R12, c[0x0][0x5a0] ;  /* 0x00016800ff0c7b82 */ /* 0x000ee40000000a00 */
[----:B---3--:R-:W3:Y:S02]  /*0e00*/  LDG.E.64 R12, desc[UR20][R12.64] ;  /* 0x000000140c0c7981 */ /* 0x008ee4000c1e1b00 */
[----:B---3--:R-:W-:-:S04]  /*0e10*/  ISETP.NE.U32.AND P0, PT, R12, RZ, PT ;  /* 0x000000ff0c00720c */ /* 0x008fc80003f05070 */
[----:B------:R-:W-:-:S13]  /*0e20*/  ISETP.NE.AND.EX P0, PT, R13, RZ, PT, P0 ;  /* 0x000000ff0d00720c */ /* 0x000fda0003f05300 */
[----:B------:R-:W-:Y:S05]  /*0e30*/  @!P0 BRA `(.L_x_10) ;  /* 0x0000000000088947 */ /* 0x000fea0003800000 */
[----:B01----:R0:W5:Y:S01]  /*0e40*/  LD.E R11, desc[UR20][R12.64] ;  /* 0x000000140c0b7980 */ /* 0x003162000c101900 */
[----:B------:R-:W-:Y:S05]  /*0e50*/  BRA `(.L_x_11) ;  /* 0x0000000000207947 */ /* 0x000fea0003800000 */
.L_x_10:
[----:B------:R-:W-:Y:S02]  /*0e60*/  ULDC.64 UR4, c[0x0][0x590] ;  /* 0x0001640000047ab9 */ /* 0x000fe40000000a00 */
[----:B------:R-:W-:-:S04]  /*0e70*/  ISETP.NE.U32.AND P0, PT, RZ, UR4, PT ;  /* 0x00000004ff007c0c */ /* 0x000fc8000bf05070 */
[----:B------:R-:W-:-:S13]  /*0e80*/  ISETP.NE.AND.EX P0, PT, RZ, UR5, PT, P0 ;  /* 0x00000005ff007c0c */ /* 0x000fda000bf05300 */
[----:B------:R-:W-:Y:S05]  /*0e90*/  @!P0 BRA `(.L_x_12) ;  /* 0x00000000000c8947 */ /* 0x000fea0003800000 */
[----:B------:R-:W0:Y:S02]  /*0ea0*/  LDC.64 R12, c[0x0][0x590] ;  /* 0x00016400ff0c7b82 */ /* 0x000e240000000a00 */
[----:B01----:R1:W5:Y:S01]  /*0eb0*/  LDG.E R11, desc[UR20][R12.64] ;  /* 0x000000140c0b7981 */ /* 0x003362000c1e1900 */
[----:B------:R-:W-:Y:S05]  /*0ec0*/  BRA `(.L_x_11) ;  /* 0x0000000000047947 */ /* 0x000fea0003800000 */
.L_x_12:
[----:B01----:R-:W3:Y:S02]  /*0ed0*/  LDC R11, c[0x0][0x584] ;  /* 0x00016100ff0b7b82 */ /* 0x003ee40000000800 */
.L_x_11:
[----:B------:R-:W-:-:S13]  /*0ee0*/  LOP3.LUT P0, RZ, R14, 0xff, RZ, 0xc0, !PT ;  /* 0x000000ff0eff7812 */ /* 0x000fda000780c0ff */
[----:B------:R-:W-:Y:S05]  /*0ef0*/  @!P0 EXIT ;  /* 0x000000000000894d */ /* 0x000fea0003800000 */
[----:B------:R-:W0:Y:S01]  /*0f00*/  LDC.64 R18, c[0x0][0x5c8] ;  /* 0x00017200ff127b82 */ /* 0x000e220000000a00 */
[----:B------:R-:W-:Y:S02]  /*0f10*/  ULDC UR4, c[0x0][0x28c] ;  /* 0x0000a30000047ab9 */ /* 0x000fe40000000800 */
[----:B------:R-:W-:-:S04]  /*0f20*/  UIADD3 UR4, UR4, 0x7f, URZ ;  /* 0x0000007f04047890 */ /* 0x000fc8000fffe03f */
[----:B------:R-:W-:-:S04]  /*0f30*/  USHF.R.S32.HI UR5, URZ, 0x1f, UR4 ;  /* 0x0000001f3f057899 */ /* 0x000fc80008011404 */
[----:B------:R-:W-:-:S03]  /*0f40*/  ULEA.HI UR5, UR5, UR4, URZ, 0x7 ;  /* 0x0000000405057291 */ /* 0x000fc6000f8f383f */
[----:B------:R-:W-:Y:S01]  /*0f50*/  UMOV UR4, URZ ;  /* 0x0000003f00047c82 */ /* 0x000fe20008000000 */
[----:B------:R-:W-:-:S03]  /*0f60*/  USHF.R.S32.HI UR9, URZ, 0x7, UR5 ;  /* 0x000000073f097899 */ /* 0x000fc60008011405 */
[----:B------:R-:W-:Y:S01]  /*0f70*/  UMOV UR5, URZ ;  /* 0x0000003f00057c82 */ /* 0x000fe20008000000 */
[C-C-:B01----:R-:W-:Y:S01]  /*0f80*/  SHF.L.U64.HI R12, R18.reuse, 0x7, R19.reuse ;  /* 0x00000007120c7819 */ /* 0x143fe20000010213 */
[C---:B------:R-:W-:Y:S01]  /*0f90*/  IMAD.SHL.U32 R15, R18.reuse, 0x80, RZ ;  /* 0x00000080120f7824 */ /* 0x040fe200078e00ff */
[C-C-:B------:R-:W-:Y:S01]  /*0fa0*/  SHF.L.U64.HI R13, R18.reuse, 0x3, R19.reuse ;  /* 0x00000003120d7819 */ /* 0x140fe20000010213 */
[C---:B------:R-:W-:Y:S01]  /*0fb0*/  IMAD.SHL.U32 R16, R18.reuse, 0x8, RZ ;  /* 0x0000000812107824 */ /* 0x040fe200078e00ff */
[C---:B------:R-:W-:Y:S01]  /*0fc0*/  SHF.L.U64.HI R14, R18.reuse, 0x8, R19 ;  /* 0x00000008120e7819 */ /* 0x040fe20000010213 */
[----:B------:R-:W-:Y:S01]  /*0fd0*/  IMAD.SHL.U32 R17, R18, 0x100, RZ ;  /* 0x0000010012117824 */ /* 0x000fe200078e00ff */
[----:B------:R-:W-:-:S07]  /*0fe0*/  LOP3.LUT R18, R5, 0x1, RZ, 0xfc, !PT ;  /* 0x0000000105127812 */ /* 0x000fce00078efcff */
.L_x_39:
[----:B------:R-:W-:Y:S01]  /*0ff0*/  LOP3.LUT R19, R4, 0x80, RZ, 0xc0, !PT ;  /* 0x0000008004137812 */ /* 0x000fe200078ec0ff */
[----:B------:R-:W0:Y:S01]  /*1000*/  S2UR UR12, SR_CgaCtaId ;  /* 0x00000000000c79c3 */ /* 0x000e220000008800 */
[----:B------:R-:W-:Y:S01]  /*1010*/  UMOV UR11, 0x400 ;  /* 0x00000400000b7882 */ /* 0x000fe20000000000 */
[----:B------:R-:W-:Y:S01]  /*1020*/  UMOV UR6, URZ ;  /* 0x0000003f00067c82 */ /* 0x000fe20008000000 */
[----:B------:R-:W-:Y:S01]  /*1030*/  SHF.R.U32.HI R19, RZ, 0x7, R19 ;  /* 0x00000007ff137819 */ /* 0x000fe20000011613 */
[----:B------:R-:W-:Y:S01]  /*1040*/  UMOV UR7, URZ ;  /* 0x0000003f00077c82 */ /* 0x000fe20008000000 */
[----:B------:R-:W-:Y:S01]  /*1050*/  UMOV UR13, UR5 ;  /* 0x00000005000d7c82 */ /* 0x000fe20008000000 */
[----:B------:R-:W-:Y:S02]  /*1060*/  CS2R R120, SRZ ;  /* 0x0000000000787805 */ /* 0x000fe4000001ff00 */
[----:B------:R-:W-:Y:S01]  /*1070*/  CS2R R22, SRZ ;  /* 0x0000000000167805 */ /* 0x000fe2000001ff00 */
[----:B-1----:R-:W1:Y:S01]  /*1080*/  LDC R20, c[0x0][0x28c] ;  /* 0x0000a300ff147b82 */ /* 0x002e620000000800 */
[----:B------:R-:W4:Y:S01]  /*1090*/  SHFL.IDX PT, R19, R19, RZ, 0x1f ;  /* 0x00001fff13137589 */ /* 0x000f2200000e0000 */
[----:B------:R-:W-:-:S02]  /*10a0*/  CS2R R122, SRZ ;  /* 0x00000000007a7805 */ /* 0x000fc4000001ff00 */
[----:B------:R-:W-:Y:S02]  /*10b0*/  CS2R R126, SRZ ;  /* 0x00000000007e7805 */ /* 0x000fe4000001ff00 */
[----:B------:R-:W-:Y:S02]  /*10c0*/  CS2R R124, SRZ ;  /* 0x00000000007c7805 */ /* 0x000fe4000001ff00 */
[----:B------:R-:W-:Y:S02]  /*10d0*/  CS2R R128, SRZ ;  /* 0x0000000000807805 */ /* 0x000fe4000001ff00 */
[----:B------:R-:W-:Y:S02]  /*10e0*/  CS2R R130, SRZ ;  /* 0x0000000000827805 */ /* 0x000fe4000001ff00 */
[----:B------:R-:W-:Y:S02]  /*10f0*/  CS2R R132, SRZ ;  /* 0x0000000000847805 */ /* 0x000fe4000001ff00 */
[----:B------:R-:W-:-:S02]  /*1100*/  CS2R R134, SRZ ;  /* 0x0000000000867805 */ /* 0x000fc4000001ff00 */
[----:B------:R-:W-:Y:S02]  /*1110*/  CS2R R136, SRZ ;  /* 0x0000000000887805 */ /* 0x000fe4000001ff00 */
[----:B------:R-:W-:Y:S02]  /*1120*/  CS2R R140, SRZ ;  /* 0x00000000008c7805 */ /* 0x000fe4000001ff00 */
[----:B------:R-:W-:Y:S02]  /*1130*/  CS2R R142, SRZ ;  /* 0x00000000008e7805 */ /* 0x000fe4000001ff00 */
[----:B------:R-:W-:Y:S02]  /*1140*/  CS2R R144, SRZ ;  /* 0x0000000000907805 */ /* 0x000fe4000001ff00 */
[----:B------:R-:W-:Y:S02]  /*1150*/  CS2R R146, SRZ ;  /* 0x0000000000927805 */ /* 0x000fe4000001ff00 */
[----:B------:R-:W-:-:S02]  /*1160*/  CS2R R148, SRZ ;  /* 0x0000000000947805 */ /* 0x000fc4000001ff00 */
[----:B------:R-:W-:Y:S01]  /*1170*/  CS2R R150, SRZ ;  /* 0x0000000000967805 */ /* 0x000fe2000001ff00 */
[----:B0-----:R-:W-:Y:S01]  /*1180*/  ULEA UR11, UR12, UR11, 0x18 ;  /* 0x0000000b0c0b7291 */ /* 0x001fe2000f8ec03f */
[----:B------:R-:W-:Y:S02]  /*1190*/  CS2R R152, SRZ ;  /* 0x0000000000987805 */ /* 0x000fe4000001ff00 */
[----:B------:R-:W-:Y:S02]  /*11a0*/  CS2R R154, SRZ ;  /* 0x00000000009a7805 */ /* 0x000fe4000001ff00 */
[----:B------:R-:W-:Y:S02]  /*11b0*/  CS2R R156, SRZ ;  /* 0x00000000009c7805 */ /* 0x000fe4000001ff00 */
[----:B------:R-:W-:Y:S02]  /*11c0*/  CS2R R160, SRZ ;  /* 0x0000000000a07805 */ /* 0x000fe4000001ff00 */
[----:B------:R-:W-:-:S02]  /*11d0*/  CS2R R162, SRZ ;  /* 0x0000000000a27805 */ /* 0x000fc4000001ff00 */
[----:B------:R-:W-:Y:S02]  /*11e0*/  CS2R R164, SRZ ;  /* 0x0000000000a47805 */ /* 0x000fe4000001ff00 */
[----:B------:R-:W-:Y:S02]  /*11f0*/  CS2R R168, SRZ ;  /* 0x0000000000a87805 */ /* 0x000fe4000001ff00 */
[----:B-1----:R-:W-:Y:S02]  /*1200*/  ISETP.GE.AND P0, PT, R20, 0x1, PT ;  /* 0x000000011400780c */ /* 0x002fe40003f06270 */
[----:B------:R-:W-:Y:S02]  /*1210*/  CS2R R20, SRZ ;  /* 0x0000000000147805 */ /* 0x000fe4000001ff00 */
[----:B----4-:R-:W-:Y:S02]  /*1220*/  R2UR UR8, R19 ;  /* 0x00000000130872ca */ /* 0x010fe400000e0000 */
        /* <DEDUP_REMOVED lines=11> */
[----:B------:R-:W-:Y:S01]  /*12e0*/  CS2R R202, SRZ ;  /* 0x0000000000ca7805 */ /* 0x000fe2000001ff00 */
[----:B------:R-:W-:Y:S01]  /*12f0*/  ULEA.HI UR10, UR8, UR8, URZ, 0x1 ;  /* 0x00000008080a7291 */ /* 0x000fe2000f8f083f */
[----:B------:R-:W-:-:S02]  /*1300*/  CS2R R204, SRZ ;  /* 0x0000000000cc7805 */ /* 0x000fc4000001ff00 */
[----:B------:R-:W-:Y:S02]  /*1310*/  CS2R R206, SRZ ;  /* 0x0000000000ce7805 */ /* 0x000fe4000001ff00 */
[----:B------:R-:W-:Y:S01]  /*1320*/  CS2R R208, SRZ ;  /* 0x0000000000d07805 */ /* 0x000fe2000001ff00 */
[----:B------:R-:W-:Y:S01]  /*1330*/  ULOP3.LUT UR10, UR10, 0x7fffe, URZ, 0xc0, !UPT ;  /* 0x0007fffe0a0a7892 */ /* 0x000fe2000f8ec03f */
[----:B------:R-:W-:Y:S02]  /*1340*/  CS2R R158, SRZ ;  /* 0x00000000009e7805 */ /* 0x000fe4000001ff00 */
[----:B------:R-:W-:Y:S02]  /*1350*/  CS2R R190, SRZ ;  /* 0x0000000000be7805 */ /* 0x000fe4000001ff00 */
[----:B------:R-:W-:Y:S01]  /*1360*/  CS2R R196, SRZ ;  /* 0x0000000000c47805 */ /* 0x000fe2000001ff00 */
[----:B------:R-:W-:Y:S01]  /*1370*/  UIADD3 UR10, UR8, -UR10, URZ ;  /* 0x8000000a080a7290 */ /* 0x000fe2000fffe03f */
[----:B------:R-:W-:-:S02]  /*1380*/  CS2R R184, SRZ ;  /* 0x0000000000b87805 */ /* 0x000fc4000001ff00 */
[----:B------:R-:W-:Y:S01]  /*1390*/  CS2R R166, SRZ ;  /* 0x0000000000a67805 */ /* 0x000fe2000001ff00 */
[----:B------:R-:W-:Y:S01]  /*13a0*/  UMOV UR8, URZ ;  /* 0x0000003f00087c82 */ /* 0x000fe20008000000 */
[----:B------:R-:W-:Y:S01]  /*13b0*/  ULEA UR10, UR10, UR11, 0xd ;  /* 0x0000000b0a0a7291 */ /* 0x000fe2000f8e683f */
[----:B------:R-:W-:Y:S01]  /*13c0*/  CS2R R172, SRZ ;  /* 0x0000000000ac7805 */ /* 0x000fe2000001ff00 */
[----:B------:R-:W-:Y:S01]  /*13d0*/  IMAD.MOV.U32 R19, RZ, RZ, RZ ;  /* 0x000000ffff137224 */ /* 0x000fe200078e00ff */
[----:B------:R-:W-:Y:S01]  /*13e0*/  CS2R R138, SRZ ;  /* 0x00000000008a7805 */ /* 0x000fe2000001ff00 */
[----:B------:R-:W-:Y:S01]  /*13f0*/  UIADD3 UR10, UR10, 0x100, URZ ;  /* 0x000001000a0a7890 */ /* 0x000fe2000fffe03f */
[----:B------:R-:W-:Y:S01]  /*1400*/  CS2R R200, SRZ ;  /* 0x0000000000c87805 */ /* 0x000fe2000001ff00 */
[----:B------:R-:W-:Y:S01]  /*1410*/  IMAD.MOV.U32 R210, RZ, RZ, RZ ;  /* 0x000000ffffd27224 */ /* 0x000fe200078e00ff */
[----:B------:R-:W-:Y:S01]  /*1420*/  CS2R R88, SRZ ;  /* 0x0000000000587805 */ /* 0x000fe2000001ff00 */
[----:B------:R-:W-:Y:S01]  /*1430*/  USHF.R.U32.HI UR10, URZ, 0x4, UR10 ;  /* 0x000000043f0a7899 */ /* 0x000fe2000801160a */
[----:B------:R-:W-:Y:S01]  /*1440*/  IMAD.U32 R214, RZ, RZ, UR4 ;  /* 0x00000004ffd67e24 */ /* 0x000fe2000f8e00ff */
[----:B------:R-:W-:-:S02]  /*1450*/  CS2R R90, SRZ ;  /* 0x00000000005a7805 */ /* 0x000fc4000001ff00 */
[----:B------:R-:W-:Y:S01]  /*1460*/  CS2R R92, SRZ ;  /* 0x00000000005c7805 */ /* 0x000fe2000001ff00 */
[----:B------:R-:W-:Y:S01]  /*1470*/  ULOP3.LUT UR10, UR10, 0x3fff, URZ, 0xc0, !UPT ;  /* 0x00003fff0a0a7892 */ /* 0x000fe2000f8ec03f */
        /* <DEDUP_REMOVED lines=30> */
[----:B---3--:R-:W-:Y:S02]  /*1660*/  CS2R R26, SRZ ;  /* 0x00000000001a7805 */ /* 0x008fe4000001ff00 */
        /* <DEDUP_REMOVED lines=13> */
[----:B------:R-:W-:Y:S01]  /*1740*/  CS2R R54, SRZ ;  /* 0x0000000000367805 */ /* 0x000fe2000001ff00 */
[----:B------:R-:W-:Y:S06]  /*1750*/  @!P0 BRA `(.L_x_13) ;  /* 0x0000000c00a08947 */ /* 0x000fec0003800000 */
[----:B------:R-:W-:-:S13]  /*1760*/  ISETP.NE.AND P1, PT, R18, 0x3, PT ;  /* 0x000000031200780c */ /* 0x000fda0003f25270 */
[----:B------:R-:W-:Y:S05]  /*1770*/  @!P1 BRA `(.L_x_14) ;  /* 0x0000000000049947 */ /* 0x000fea0003800000 */
[----:B------:R-:W-:Y:S01]  /*1780*/  BPT.TRAP 0x1 ;  /* 0x000000040000795c */ /* 0x000fe20000300000 */
.L_x_14:
[----:B------:R-:W-:Y:S01]  /*1790*/  ULEA UR6, UR5, UR11, 0x3 ;  /* 0x0000000b05067291 */ /* 0x000fe2000f8e183f */
[----:B------:R-:W-:-:S05]  /*17a0*/  IMAD.U32 R19, RZ, RZ, UR4 ;  /* 0x00000004ff137e24 */ /* 0x000fca000f8e00ff */
[----:B------:R-:W-:-:S04]  /*17b0*/  SHF.L.U32 R19, R19, 0x1f, RZ ;  /* 0x0000001f13137819 */ /* 0x000fc800000006ff */
[----:B------:R0:W1:Y:S01]  /*17c0*/  SYNCS.PHASECHK.TRANS64.TRYWAIT P0, [UR6], R19 ;  /* 0x00000013ff0075a7 */ /* 0x0000620008000146 */
[----:B------:R-:W-:Y:S05]  /*17d0*/  @!P1 BRA `(.L_x_15) ;  /* 0x0000000000049947 */ /* 0x000fea0003800000 */
[----:B------:R-:W-:Y:S01]  /*17e0*/  BPT.TRAP 0x1 ;  /* 0x000000040000795c */ /* 0x000fe20000300000 */
.L_x_15:
[----:B-1----:R-:W-:Y:S05]  /*17f0*/  @P0 BRA `(.L_x_16) ;  /* 0x0000000000080947 */ /* 0x002fea0003800000 */
[----:B------:R-:W1:Y:S02]  /*1800*/  SYNCS.PHASECHK.TRANS64.TRYWAIT P0, [UR6], R19 ;  /* 0x00000013ff0075a7 */ /* 0x000e640008000146 */
[----:B-1----:R-:W-:Y:S05]  /*1810*/  @!P0 BRA `(.L_x_17) ;  /* 0x000000d4003c8947 */ /* 0x002fea0003800000 */
.L_x_16:
[----:B------:R-:W-:Y:S01]  /*1820*/  UIADD3 UR6, UR11, 0x30100, URZ ;  /* 0x000301000b067890 */ /* 0x000fe2000fffe03f */
[----:B------:R-:W-:Y:S01]  /*1830*/  WARPGROUP.ARRIVE ;  /* 0x00000000000079c5 */ /* 0x000fe20000000000 */
[----:B------:R-:W-:Y:S01]  /*1840*/  ULOP3.LUT UR8, UR10, 0x10000, URZ, 0xfc, !UPT ;  /* 0x000100000a087892 */ /* 0x000fe2000f8efc3f */
[----:B------:R-:W-:Y:S01]  /*1850*/  CS2R R120, SRZ ;  /* 0x0000000000787805 */ /* 0x000fe2000001ff00 */
[----:B------:R-:W-:Y:S01]  /*1860*/  USHF.R.U32.HI UR6, URZ, 0x4, UR6 ;  /* 0x000000043f067899 */ /* 0x000fe20008011606 */
[----:B-1----:R-:W-:Y:S01]  /*1870*/  CS2R R20, SRZ ;  /* 0x0000000000147805 */ /* 0x002fe2000001ff00 */
[----:B------:R-:W-:Y:S01]  /*1880*/  UIMAD UR8, UR5, 0xc00, UR8 ;  /* 0x00000c00050878a4 */ /* 0x000fe2000f8e0208 */
[----:B------:R-:W-:Y:S01]  /*1890*/  CS2R R22, SRZ ;  /* 0x0000000000167805 */ /* 0x000fe2000001ff00 */
[----:B------:R-:W-:Y:S01]  /*18a0*/  ULOP3.LUT UR6, UR6, 0x3fff, URZ, 0xc0, !UPT ;  /* 0x00003fff06067892 */ /* 0x000fe2000f8ec03f */
[----:B------:R-:W-:Y:S01]  /*18b0*/  CS2R R122, SRZ ;  /* 0x00000000007a7805 */ /* 0x000fe2000001ff00 */
[----:B------:R-:W-:Y:S01]  /*18c0*/  UMOV UR13, 0x40000040 ;  /* 0x40000040000d7882 */ /* 0x000fe20000000000 */
[----:B------:R-:W-:Y:S01]  /*18d0*/  UMOV UR15, 0x40000040 ;  /* 0x40000040000f7882 */ /* 0x000fe20000000000 */
[----:B------:R-:W-:Y:S01]  /*18e0*/  ULOP3.LUT UR6, UR6, 0x10000, URZ, 0xfc, !UPT ;  /* 0x0001000006067892 */ /* 0x000fe2000f8efc3f */
[----:B------:R-:W-:Y:S01]  /*18f0*/  CS2R R126, SRZ ;  /* 0x00000000007e7805 */ /* 0x000fe2000001ff00 */
[----:B------:R-:W-:Y:S01]  /*1900*/  UMOV UR12, UR8 ;  /* 0x00000008000c7c82 */ /* 0x000fe20008000000 */
[----:B------:R-:W-:Y:S01]  /*1910*/  UIADD3 UR16, UR8, 0x800, URZ ;  /* 0x0000080008107890 */ /* 0x000fe2000fffe03f */
[----:B------:R-:W-:Y:S01]  /*1920*/  CS2R R124, SRZ ;  /* 0x00000000007c7805 */ /* 0x000fe2000001ff00 */
[----:B------:R-:W-:Y:S01]  /*1930*/  ULEA UR7, UR5, UR6, 0x9 ;  /* 0x0000000605077291 */ /* 0x000fe2000f8e483f */
[----:B------:R-:W-:Y:S01]  /*1940*/  CS2R R128, SRZ ;  /* 0x0000000000807805 */ /* 0x000fe2000001ff00 */
[----:B------:R-:W-:Y:S01]  /*1950*/  UIADD3 UR6, UR8, 0x400, URZ ;  /* 0x0000040008067890 */ /* 0x000fe2000fffe03f */
[----:B------:R-:W-:-:S02]  /*1960*/  CS2R R130, SRZ ;  /* 0x0000000000827805 */ /* 0x000fc4000001ff00 */
[----:B------:R-:W-:Y:S02]  /*1970*/  CS2R R132, SRZ ;  /* 0x0000000000847805 */ /* 0x000fe4000001ff00 */
[----:B------:R-:W-:Y:S02]  /*1980*/  CS2R R134, SRZ ;  /* 0x0000000000867805 */ /* 0x000fe4000001ff00 */
[----:B------:R-:W-:Y:S01]  /*1990*/  CS2R R136, SRZ ;  /* 0x0000000000887805 */ /* 0x000fe2000001ff00 */
[----:B------:R-:W-:Y:S01]  /*19a0*/  UMOV UR14, UR7 ;  /* 0x00000007000e7c82 */ /* 0x000fe20008000000 */
[----:B------:R-:W-:Y:S01]  /*19b0*/  CS2R R140, SRZ ;  /* 0x00000000008c7805 */ /* 0x000fe2000001ff00 */
[----:B------:R-:W-:Y:S01]  /*19c0*/  QGMMA.64x64x32.F32.E4M3.E4M3 R88, gdesc[UR12], RZ, !UPT ;  /* 0x00e000000c5879f3 */ /* 0x000fe2000c7008ff */
[----:B------:R-:W-:Y:S01]  /*19d0*/  UMOV UR12, UR6 ;  /* 0x00000006000c7c82 */ /* 0x000fe20008000000 */
[----:B------:R-:W-:Y:S01]  /*19e0*/  UMOV UR13, 0x40000040 ;  /* 0x40000040000d7882 */ /* 0x000fe20000000000 */
[----:B------:R-:W-:Y:S01]  /*19f0*/  UIADD3 UR6, UR8, 0x402, URZ ;  /* 0x0000040208067890 */ /* 0x000fe2000fffe03f */
[----:B------:R-:W-:Y:S01]  /*1a00*/  QGMMA.64x64x32.F32.E4M3.E4M3 R56, gdesc[UR12], RZ, !UPT ;  /* 0x00e000000c3879f3 */ /* 0x000fe2000c7008ff */
[----:B------:R-:W-:Y:S01]  /*1a10*/  UMOV UR12, UR16 ;  /* 0x00000010000c7c82 */ /* 0x000fe20008000000 */
[----:B------:R-:W-:Y:S01]  /*1a20*/  UMOV UR13, 0x40000040 ;  /* 0x40000040000d7882 */ /* 0x000fe20000000000 */
[----:B------:R-:W-:Y:S01]  /*1a30*/  UIADD3 UR16, UR8, 0x802, URZ ;  /* 0x0000080208107890 */ /* 0x000fe2000fffe03f */
[----:B------:R-:W-:Y:S01]  /*1a40*/  QGMMA.64x64x32.F32.E4M3.E4M3 R24, gdesc[UR12], RZ, !UPT ;  /* 0x00e000000c1879f3 */ /* 0x000fe2000c7008ff */
[----:B------:R-:W-:Y:S01]  /*1a50*/  UIADD3 UR12, UR8, 0x2, URZ ;  /* 0x00000002080c7890 */ /* 0x000fe2000fffe03f */
[----:B------:R-:W-:Y:S01]  /*1a60*/  CS2R R142, SRZ ;  /* 0x00000000008e7805 */ /* 0x000fe2000001ff00 */
[----:B------:R-:W-:Y:S01]  /*1a70*/  UIADD3 UR14, UR7, 0x2, URZ ;  /* 0x00000002070e7890 */ /* 0x000fe2000fffe03f */
[----:B------:R-:W-:Y:S01]  /*1a80*/  CS2R R144, SRZ ;  /* 0x0000000000907805 */ /* 0x000fe2000001ff00 */
[----:B------:R-:W-:Y:S01]  /*1a90*/  UMOV UR13, 0x40000040 ;  /* 0x40000040000d7882 */ /* 0x000fe20000000000 */
[----:B------:R-:W-:Y:S01]  /*1aa0*/  UMOV UR15, 0x40000040 ;  /* 0x40000040000f7882 */ /* 0x000fe20000000000 */
        /* <DEDUP_REMOVED lines=30> */
[----:B------:R-:W-:Y:S01]  /*1c90*/  CS2R R172, SRZ ;  /* 0x0000000000ac7805 */ /* 0x000fe2000001ff00 */
[----:B0-----:R-:W-:Y:S01]  /*1ca0*/  IMAD.MOV.U32 R19, RZ, RZ, RZ ;  /* 0x000000ffff137224 */ /* 0x001fe200078e00ff */
[----:B------:R-:W-:-:S02]  /*1cb0*/  CS2R R138, SRZ ;  /* 0x00000000008a7805 */ /* 0x000fc4000001ff00 */
[----:B------:R-:W-:Y:S01]  /*1cc0*/  CS2R R200, SRZ ;  /* 0x0000000000c87805 */ /* 0x000fe2000001ff00 */
[----:B------:R-:W-:Y:S01]  /*1cd0*/  IMAD.MOV.U32 R210, RZ, RZ, RZ ;  /* 0x000000ffffd27224 */ /* 0x000fe200078e00ff */
[----:B------:R-:W-:Y:S01]  /*1ce0*/  QGMMA.64x64x32.F32.E4M3.E4M3 R88, gdesc[UR12], R88 ;  /* 0x00e000000c5879f3 */ /* 0x000fe20008700858 */
[----:B------:R-:W-:Y:S01]  /*1cf0*/  UMOV UR12, UR6 ;  /* 0x00000006000c7c82 */ /* 0x000fe20008000000 */
[----:B------:R-:W-:Y:S01]  /*1d00*/  UMOV UR13, 0x40000040 ;  /* 0x40000040000d7882 */ /* 0x000fe20000000000 */
[----:B------:R-:W-:Y:S01]  /*1d10*/  UIADD3 UR6, UR8, 0x404, URZ ;  /* 0x0000040408067890 */ /* 0x000fe2000fffe03f */
[----:B------:R-:W-:Y:S01]  /*1d20*/  QGMMA.64x64x32.F32.E4M3.E4M3 R56, gdesc[UR12], R56 ;  /* 0x00e000000c3879f3 */ /* 0x000fe20008700838 */
[----:B------:R-:W-:Y:S01]  /*1d30*/  UMOV UR12, UR16 ;  /* 0x00000010000c7c82 */ /* 0x000fe20008000000 */
[----:B------:R-:W-:Y:S01]  /*1d40*/  UMOV UR13, 0x40000040 ;  /* 0x40000040000d7882 */ /* 0x000fe20000000000 */
[----:B------:R-:W-:Y:S01]  /*1d50*/  UIADD3 UR16, UR8, 0x804, URZ ;  /* 0x0000080408107890 */ /* 0x000fe2000fffe03f */
[----:B------:R-:W-:Y:S01]  /*1d60*/  QGMMA.64x64x32.F32.E4M3.E4M3 R24, gdesc[UR12], R24 ;  /* 0x00e000000c1879f3 */ /* 0x000fe20008700818 */
[----:B------:R-:W-:-:S02]  /*1d70*/  UIADD3 UR12, UR8, 0x4, URZ ;  /* 0x00000004080c7890 */ /* 0x000fc4000fffe03f */
[----:B------:R-:W-:Y:S01]  /*1d80*/  UIADD3 UR14, UR7, 0x4, URZ ;  /* 0x00000004070e7890 */ /* 0x000fe2000fffe03f */
[----:B------:R-:W-:Y:S01]  /*1d90*/  UMOV UR13, 0x40000040 ;  /* 0x40000040000d7882 */ /* 0x000fe20000000000 */
[----:B------:R-:W-:-:S07]  /*1da0*/  UMOV UR15, 0x40000040 ;  /* 0x40000040000f7882 */ /* 0x000fce0000000000 */
[----:B------:R-:W-:Y:S01]  /*1db0*/  QGMMA.64x64x32.F32.E4M3.E4M3 R88, gdesc[UR12], R88 ;  /* 0x00e000000c5879f3 */ /* 0x000fe20008700858 */
[----:B------:R-:W-:Y:S01]  /*1dc0*/  UMOV UR12, UR6 ;  /* 0x00000006000c7c82 */ /* 0x000fe20008000000 */
[----:B------:R-:W-:Y:S01]  /*1dd0*/  UMOV UR13, 0x40000040 ;  /* 0x40000040000d7882 */ /* 0x000fe20000000000 */
[----:B------:R-:W-:Y:S01]  /*1de0*/  UMOV UR6, 0x4 ;  /* 0x0000000400067882 */ /* 0x000fe20000000000 */
[----:B------:R-:W-:Y:S01]  /*1df0*/  QGMMA.64x64x32.F32.E4M3.E4M3 R56, gdesc[UR12], R56 ;  /* 0x00e000000c3879f3 */ /* 0x000fe20008700838 */
[----:B------:R-:W-:Y:S01]  /*1e00*/  UMOV UR12, UR16 ;  /* 0x00000010000c7c82 */ /* 0x000fe20008000000 */
[----:B------:R-:W-:Y:S02]  /*1e10*/  UMOV UR13, 0x40000040 ;  /* 0x40000040000d7882 */ /* 0x000fe40000000000 */
[----:B------:R-:W-:Y:S01]  /*1e20*/  QGMMA.64x64x32.F32.E4M3.E4M3 R24, gdesc[UR12], R24 ;  /* 0x00e000000c1879f3 */ /* 0x000fe20008700818 */
[----:B------:R-:W-:Y:S02]  /*1e30*/  UIADD3 UR12, UR8, 0x6, URZ ;  /* 0x00000006080c7890 */ /* 0x000fe4000fffe03f */
[----:B------:R-:W-:-:S02]  /*1e40*/  UIADD3 UR14, UR7, 0x6, URZ ;  /* 0x00000006070e7890 */ /* 0x000fc4000fffe03f */
[----:B------:R-:W-:Y:S01]  /*1e50*/  UIADD3 UR7, UR8, 0x406, URZ ;  /* 0x0000040608077890 */ /* 0x000fe2000fffe03f */
[----:B------:R-:W-:Y:S01]  /*1e60*/  UMOV UR13, 0x40000040 ;  /* 0x40000040000d7882 */ /* 0x000fe20000000000 */
[----:B------:R-:W-:Y:S01]  /*1e70*/  UMOV UR15, 0x40000040 ;  /* 0x40000040000f7882 */ /* 0x000fe20000000000 */
[----:B------:R-:W-:-:S04]  /*1e80*/  UIADD3 UR8, UR8, 0x806, URZ ;  /* 0x0000080608087890 */ /* 0x000fc8000fffe03f */
[----:B------:R-:W-:Y:S01]  /*1e90*/  QGMMA.64x64x32.F32.E4M3.E4M3 R88, gdesc[UR12], R88 ;  /* 0x00e000000c5879f3 */ /* 0x000fe20008700858 */
[----:B------:R-:W-:Y:S01]  /*1ea0*/  UMOV UR12, UR7 ;  /* 0x00000007000c7c82 */ /* 0x000fe20008000000 */
[----:B------:R-:W-:Y:S01]  /*1eb0*/  ULDC UR7, c[0x0][0x50c] ;  /* 0x0001430000077ab9 */ /* 0x000fe20000000800 */
[----:B------:R-:W-:Y:S01]  /*1ec0*/  UMOV UR13, 0x40000040 ;  /* 0x40000040000d7882 */ /* 0x000fe20000000000 */
[----:B------:R-:W-:Y:S01]  /*1ed0*/  UISETP.NE.AND UP0, UPT, UR7, 0x4, UPT ;  /* 0x000000040700788c */ /* 0x000fe2000bf05270 */
[----:B------:R-:W-:Y:S01]  /*1ee0*/  QGMMA.64x64x32.F32.E4M3.E4M3 R56, gdesc[UR12], R56 ;  /* 0x00e000000c3879f3 */ /* 0x000fe20008700838 */
[----:B------:R-:W-:Y:S01]  /*1ef0*/  UMOV UR12, UR8 ;  /* 0x00000008000c7c82 */ /* 0x000fe20008000000 */
[----:B------:R-:W-:Y:S01]  /*1f00*/  UMOV UR13, 0x40000040 ;  /* 0x40000040000d7882 */ /* 0x000fe20000000000 */
[----:B------:R-:W-:Y:S01]  /*1f10*/  USEL UR7, URZ, 0x1, UP0 ;  /* 0x000000013f077887 */ /* 0x000fe20008000000 */
[----:B------:R-:W-:Y:S05]  /*1f20*/  QGMMA.64x64x32.F32.E4M3.E4M3 R24, gdesc[UR12], R24, gsb0 ;  /* 0x00e000000c1879f3 */ /* 0x000fea0008000818 */
[----:B------:R-:W-:-:S13]  /*1f30*/  ISETP.NE.AND P0, PT, RZ, UR7, PT ;  /* 0x00000007ff007c0c */ /* 0x000fda000bf05270 */
[----:B------:R-:W-:Y:S05]  /*1f40*/  @!P0 BRA `(.L_x_18) ;  /* 0x0000000400888947 */ /* 0x000fea0003800000 */
[----:B------:R-:W-:Y:S02]  /*1f50*/  WARPGROUP.DEPBAR.LE gsb0, 0x0 ;  /* 0x00008000000079c5 */ /* 0x000fe40000010000 */
[----:B------:R-:W-:-:S01]  /*1f60*/  FADD R209, RZ, R88 ;  /* 0x00000058ffd17221 */ /* 0x000fc20000000000 */
[----:B------:R-:W-:Y:S01]  /*1f70*/  FADD R131, RZ, R89 ;  /* 0x00000059ff837221 */ /* 0x000fe20000000000 */
        /* <DEDUP_REMOVED lines=94> */
[----:B------:R-:W-:-:S06]  /*2560*/  UMOV UR6, URZ ;  /* 0x0000003f00067c82 */ /* 0x000fcc0008000000 */
.L_x_18:
[----:B------:R-:W-:-:S04]  /*2570*/  UIADD3 UR13, UR5, 0x1, URZ ;  /* 0x00000001050d7890 */ /* 0x000fc8000fffe03f */
[----:B------:R-:W-:-:S04]  /*2580*/  UISETP.NE.AND UP0, UPT, UR13, 0x4, UPT ;  /* 0x000000040d00788c */ /* 0x000fc8000bf05270 */
[----:B------:R-:W-:Y:S02]  /*2590*/  USEL UR8, URZ, 0x1, UP0 ;  /* 0x000000013f087887 */ /* 0x000fe40008000000 */
[----:B------:R-:W-:Y:S02]  /*25a0*/  USEL UR13, UR13, URZ, UP0 ;  /* 0x0000003f0d0d7287 */ /* 0x000fe40008000000 */
[----:B------:R-:W-:-:S06]  /*25b0*/  ULOP3.LUT UR8, UR4, UR8, URZ, 0x3c, !UPT ;  /* 0x0000000804087292 */ /* 0x000fcc000f8e3c3f */
[----:B------:R-:W-:Y:S01]  /*25c0*/  IMAD.U32 R214, RZ, RZ, UR8 ;  /* 0x00000008ffd67e24 */ /* 0x000fe2000f8e00ff */
[----:B------:R-:W-:-:S06]  /*25d0*/  UMOV UR8, 0x1 ;  /* 0x0000000100087882 */ /* 0x000fcc0000000000 */
.L_x_13:
[----:B------:R-:W-:-:S04]  /*25e0*/  UISETP.LT.AND UP0, UPT, UR9, 0x1, UPT ;  /* 0x000000010900788c */ /* 0x000fc8000bf01270 */
[----:B------:R-:W-:-:S04]  /*25f0*/  USEL UR12, UR9, 0x1, UP0 ;  /* 0x00000001090c7887 */ /* 0x000fc80008000000 */
[----:B------:R-:W-:-:S04]  /*2600*/  UIADD3 UR12, UR9, -UR12, URZ ;  /* 0x8000000c090c7290 */ /* 0x000fc8000fffe03f */
[----:B------:R-:W-:-:S06]  /*2610*/  UISETP.GE.AND UP0, UPT, UR12, 0x1, UPT ;  /* 0x000000010c00788c */ /* 0x000fcc000bf06270 */
[----:B------:R-:W-:-:S13]  /*2620*/  PLOP3.LUT P0, PT, PT, PT, UP0, 0x80, 0x0 ;  /* 0x000000000000781c */ /* 0x000fda0003f0f008 */
[----:B------:R-:W-:Y:S05]  /*2630*/  @!P0 BRA `(.L_x_19) ;  /* 0x0000000c00348947 */ /* 0x000fea0003800000 */
[----:B------:R-:W-:Y:S01]  /*2640*/  IMAD.U32 R211, RZ, RZ, UR12 ;  /* 0x0000000cffd37e24 */ /* 0x000fe2000f8e00ff */
[----:B------:R-:W-:Y:S01]  /*2650*/  UMOV UR12, UR5 ;  /* 0x00000005000c7c82 */ /* 0x000fe20008000000 */
[----:B------:R-:W-:-:S05]  /*2660*/  ULDC UR14, c[0x0][0x50c] ;  /* 0x00014300000e7ab9 */ /* 0x000fca0000000800 */
.L_x_27:
[----:B------:R-:W-:-:S13]  /*2670*/  ISETP.NE.AND P1, PT, R18, 0x3, PT ;  /* 0x000000031200780c */ /* 0x000fda0003f25270 */
[----:B01----:R-:W-:Y:S05]  /*2680*/  @!P1 BRA `(.L_x_20) ;  /* 0x0000000000049947 */ /* 0x003fea0003800000 */
[----:B------:R-:W-:Y:S01]  /*2690*/  BPT.TRAP 0x1 ;  /* 0x000000040000795c */ /* 0x000fe20000300000 */
.L_x_20:
[----:B------:R-:W0:Y:S01]  /*26a0*/  S2UR UR15, SR_CgaCtaId ;  /* 0x00000000000f79c3 */ /* 0x000e220000008800 */
[----:B------:R-:W-:Y:S01]  /*26b0*/  UMOV UR11, 0x400 ;  /* 0x00000400000b7882 */ /* 0x000fe20000000000 */
[----:B------:R-:W-:Y:S01]  /*26c0*/  SHF.L.U32 R212, R214, 0x1f, RZ ;  /* 0x0000001fd6d47819 */ /* 0x000fe200000006ff */
[----:B0-----:R-:W-:-:S04]  /*26d0*/  ULEA UR11, UR15, UR11, 0x18 ;  /* 0x0000000b0f0b7291 */ /* 0x001fc8000f8ec03f */
[----:B------:R-:W-:-:S09]  /*26e0*/  ULEA UR15, UR13, UR11, 0x3 ;  /* 0x0000000b0d0f7291 */ /* 0x000fd2000f8e183f */
[----:B------:R0:W1:Y:S01]  /*26f0*/  SYNCS.PHASECHK.TRANS64.TRYWAIT P0, [UR15], R212 ;  /* 0x000000d4ff0075a7 */ /* 0x000062000800014f */
[----:B------:R-:W-:Y:S05]  /*2700*/  @!P1 BRA `(.L_x_21) ;  /* 0x0000000000049947 */ /* 0x000fea0003800000 */
[----:B------:R-:W-:Y:S01]  /*2710*/  BPT.TRAP 0x1 ;  /* 0x000000040000795c */ /* 0x000fe20000300000 */
.L_x_21:
[----:B-1----:R-:W-:Y:S05]  /*2720*/  @P0 BRA `(.L_x_22) ;  /* 0x0000000000080947 */ /* 0x002fea0003800000 */
[----:B------:R-:W1:Y:S02]  /*2730*/  SYNCS.PHASECHK.TRANS64.TRYWAIT P0, [UR15], R212 ;  /* 0x000000d4ff0075a7 */ /* 0x000e64000800014f */
[----:B-1----:R-:W-:Y:S05]  /*2740*/  @!P0 BRA `(.L_x_23) ;  /* 0x000000c400888947 */ /* 0x002fea0003800000 */
.L_x_22:
[----:B------:R-:W-:Y:S01]  /*2750*/  UIADD3 UR15, UR11, 0x30100, URZ ;  /* 0x000301000b0f7890 */ /* 0x000fe2000fffe03f */
[----:B------:R-:W-:Y:S01]  /*2760*/  WARPGROUP.ARRIVE ;  /* 0x00000000000079c5 */ /* 0x000fe20000000000 */
[----:B------:R-:W-:Y:S02]  /*2770*/  UISETP.NE.AND UP0, UPT, UR7, URZ, UPT ;  /* 0x0000003f0700728c */ /* 0x000fe4000bf05270 */
[----:B------:R-:W-:Y:S02]  /*2780*/  USHF.R.U32.HI UR15, URZ, 0x4, UR15 ;  /* 0x000000043f0f7899 */ /* 0x000fe4000801160f */
[----:B------:R-:W-:Y:S02]  /*2790*/  USEL UR8, UR8, URZ, !UP0 ;  /* 0x0000003f08087287 */ /* 0x000fe4000c000000 */
[----:B------:R-:W-:Y:S02]  /*27a0*/  ULOP3.LUT UR15, UR15, 0x3fff, URZ, 0xc0, !UPT ;  /* 0x00003fff0f0f7892 */ /* 0x000fe4000f8ec03f */
[----:B------:R-:W-:-:S02]  /*27b0*/  ULOP3.LUT UR7, UR10, 0x10000, URZ, 0xfc, !UPT ;  /* 0x000100000a077892 */ /* 0x000fc4000f8efc3f */
[----:B------:R-:W-:Y:S02]  /*27c0*/  ULOP3.LUT UR15, UR15, 0x10000, URZ, 0xfc, !UPT ;  /* 0x000100000f0f7892 */ /* 0x000fe4000f8efc3f */
[----:B------:R-:W-:Y:S02]  /*27d0*/  UISETP.NE.U32.AND UP0, UPT, UR8, URZ, UPT ;  /* 0x0000003f0800728c */ /* 0x000fe4000bf05070 */
[----:B------:R-:W-:Y:S02]  /*27e0*/  UIMAD UR8, UR13, 0xc00, UR7 ;  /* 0x00000c000d0878a4 */ /* 0x000fe4000f8e0207 */
[----:B------:R-:W-:Y:S02]  /*27f0*/  ULEA UR7, UR13, UR15, 0x9 ;  /* 0x0000000f0d077291 */ /* 0x000fe4000f8e483f */
[----:B------:R-:W-:Y:S02]  /*2800*/  UIADD3 UR15, UR8, 0x400, URZ ;  /* 0x00000400080f7890 */ /* 0x000fe4000fffe03f */
[----:B------:R-:W-:-:S02]  /*2810*/  UIADD3 UR22, UR8, 0x800, URZ ;  /* 0x0000080008167890 */ /* 0x000fc4000fffe03f */
[----:B------:R-:W-:Y:S01]  /*2820*/  UMOV UR16, UR8 ;  /* 0x0000000800107c82 */ /* 0x000fe20008000000 */
[----:B------:R-:W-:Y:S01]  /*2830*/  UMOV UR17, 0x40000040 ;  /* 0x4000004000117882 */ /* 0x000fe20000000000 */
[----:B------:R-:W-:Y:S01]  /*2840*/  UMOV UR18, UR7 ;  /* 0x0000000700127c82 */ /* 0x000fe20008000000 */
[----:B------:R-:W-:Y:S01]  /*2850*/  UMOV UR19, 0x40000040 ;  /* 0x4000004000137882 */ /* 0x000fe20000000000 */
[----:B------:R-:W-:Y:S01]  /*2860*/  UIADD3 UR6, UR6, 0x4, URZ ;  /* 0x0000000406067890 */ /* 0x000fe2000fffe03f */
[----:B------:R-:W-:Y:S01]  /*2870*/  QGMMA.64x64x32.F32.E4M3.E4M3 R88, gdesc[UR16], R88, UP0 ;  /* 0x00e00000105879f3 */ /* 0x000fe2000bf00858 */
        /* <DEDUP_REMOVED lines=8> */
[----:B------:R-:W-:-:S02]  /*2900*/  UIADD3 UR16, UR8, 0x2, URZ ;  /* 0x0000000208107890 */ /* 0x000fc4000fffe03f */
[----:B------:R-:W-:Y:S01]  /*2910*/  UIADD3 UR18, UR7, 0x2, URZ ;  /* 0x0000000207127890 */ /* 0x000fe2000fffe03f */
[----:B------:R-:W-:Y:S01]  /*2920*/  UMOV UR17, 0x40000040 ;  /* 0x4000004000117882 */ /* 0x000fe20000000000 */
[----:B------:R-:W-:Y:S01]  /*2930*/  UMOV UR19, 0x40000040 ;  /* 0x4000004000137882 */ /* 0x000fe20000000000 */
[----:B------:R-:W-:-:S06]  /*2940*/  UISETP.NE.AND UP0, UPT, UR6, UR14, UPT ;  /* 0x0000000e0600728c */ /* 0x000fcc000bf05270 */
        /* <DEDUP_REMOVED lines=9> */
[----:B------:R-:W-:Y:S02]  /*29e0*/  UIADD3 UR16, UR8, 0x4, URZ ;  /* 0x0000000408107890 */ /* 0x000fe4000fffe03f */
[----:B------:R-:W-:Y:S01]  /*29f0*/  UIADD3 UR18, UR7, 0x4, URZ ;  /* 0x0000000407127890 */ /* 0x000fe2000fffe03f */
[----:B------:R-:W-:Y:S01]  /*2a00*/  UMOV UR17, 0x40000040 ;  /* 0x4000004000117882 */ /* 0x000fe20000000000 */
[----:B------:R-:W-:-:S07]  /*2a10*/  UMOV UR19, 0x40000040 ;  /* 0x4000004000137882 */ /* 0x000fce0000000000 */
[----:B------:R-:W-:Y:S01]  /*2a20*/  QGMMA.64x64x32.F32.E4M3.E4M3 R88, gdesc[UR16], R88 ;  /* 0x00e00000105879f3 */ /* 0x000fe20008700858 */
[----:B------:R-:W-:Y:S01]  /*2a30*/  UMOV UR16, UR15 ;  /* 0x0000000f00107c82 */ /* 0x000fe20008000000 */
[----:B------:R-:W-:Y:S02]  /*2a40*/  UMOV UR17, 0x40000040 ;  /* 0x4000004000117882 */ /* 0x000fe40000000000 */
[----:B------:R-:W-:Y:S01]  /*2a50*/  QGMMA.64x64x32.F32.E4M3.E4M3 R56, gdesc[UR16], R56 ;  /* 0x00e00000103879f3 */ /* 0x000fe20008700838 */
[----:B------:R-:W-:Y:S01]  /*2a60*/  UMOV UR16, UR22 ;  /* 0x0000001600107c82 */ /* 0x000fe20008000000 */
[----:B------:R-:W-:Y:S02]  /*2a70*/  UMOV UR17, 0x40000040 ;  /* 0x4000004000117882 */ /* 0x000fe40000000000 */
[----:B------:R-:W-:Y:S01]  /*2a80*/  QGMMA.64x64x32.F32.E4M3.E4M3 R24, gdesc[UR16], R24 ;  /* 0x00e00000101879f3 */ /* 0x000fe20008700818 */
[----:B------:R-:W-:Y:S02]  /*2a90*/  UIADD3 UR16, UR8, 0x6, URZ ;  /* 0x0000000608107890 */ /* 0x000fe4000fffe03f */
[----:B------:R-:W-:-:S02]  /*2aa0*/  UIADD3 UR18, UR7, 0x6, URZ ;  /* 0x0000000607127890 */ /* 0x000fc4000fffe03f */
[----:B------:R-:W-:Y:S02]  /*2ab0*/  UIADD3 UR7, UR8, 0x406, URZ ;  /* 0x0000040608077890 */ /* 0x000fe4000fffe03f */
[----:B------:R-:W-:Y:S01]  /*2ac0*/  UIADD3 UR8, UR8, 0x806, URZ ;  /* 0x0000080608087890 */ /* 0x000fe2000fffe03f */
[----:B------:R-:W-:Y:S01]  /*2ad0*/  UMOV UR17, 0x40000040 ;  /* 0x4000004000117882 */ /* 0x000fe20000000000 */
[----:B------:R-:W-:-:S03]  /*2ae0*/  UMOV UR19, 0x40000040 ;  /* 0x4000004000137882 */ /* 0x000fc60000000000 */
[----:B------:R-:W-:Y:S01]  /*2af0*/  QGMMA.64x64x32.F32.E4M3.E4M3 R88, gdesc[UR16], R88 ;  /* 0x00e00000105879f3 */ /* 0x000fe20008700858 */
[----:B------:R-:W-:Y:S01]  /*2b00*/  UMOV UR16, UR7 ;  /* 0x0000000700107c82 */ /* 0x000fe20008000000 */
[----:B------:R-:W-:Y:S01]  /*2b10*/  UMOV UR17, 0x40000040 ;  /* 0x4000004000117882 */ /* 0x000fe20000000000 */
[----:B------:R-:W-:Y:S01]  /*2b20*/  USEL UR7, URZ, 0x1, UP0 ;  /* 0x000000013f077887 */ /* 0x000fe20008000000 */
[----:B------:R-:W-:Y:S01]  /*2b30*/  QGMMA.64x64x32.F32.E4M3.E4M3 R56, gdesc[UR16], R56 ;  /* 0x00e00000103879f3 */ /* 0x000fe20008700838 */
[----:B------:R-:W-:Y:S01]  /*2b40*/  UMOV UR16, UR8 ;  /* 0x0000000800107c82 */ /* 0x000fe20008000000 */
[----:B------:R-:W-:Y:S02]  /*2b50*/  UMOV UR17, 0x40000040 ;  /* 0x4000004000117882 */ /* 0x000fe40000000000 */
[----:B------:R-:W-:Y:S01]  /*2b60*/  QGMMA.64x64x32.F32.E4M3.E4M3 R24, gdesc[UR16], R24, gsb0 ;  /* 0x00e00000101879f3 */ /* 0x000fe20008000818 */
[----:B------:R-:W-:Y:S02]  /*2b70*/  ISETP.NE.AND P0, PT, RZ, UR7, PT ;  /* 0x00000007ff007c0c */ /* 0x000fe4000bf05270 */
[----:B------:R-:W-:-:S11]  /*2b80*/  WARPGROUP.DEPBAR.LE gsb0, 0x1 ;  /* 0x00008000000079c5 */ /* 0x000fd60000010100 */
[----:B------:R-:W-:Y:S05]  /*2b90*/  @!P0 BRA `(.L_x_24) ;  /* 0x0000000400888947 */ /* 0x000fea0003800000 */
[----:B------:R-:W-:Y:S02]  /*2ba0*/  WARPGROUP.DEPBAR.LE gsb0, 0x0 ;  /* 0x00008000000079c5 */ /* 0x000fe40000010000 */
[----:B------:R-:W-:-:S01]  /*2bb0*/  FADD R209, R88, R209 ;  /* 0x000000d158d17221 */ /* 0x000fc20000000000 */
[----:B------:R-:W-:Y:S01]  /*2bc0*/  FADD R131, R89, R131 ;  /* 0x0000008359837221 */ /* 0x000fe20000000000 */
        /* <DEDUP_REMOVED lines=94> */
[----:B------:R-:W-:-:S06]  /*31b0*/  UMOV UR6, URZ ;  /* 0x0000003f00067c82 */ /* 0x000fcc0008000000 */
.L_x_24:
[----:B------:R-:W-:Y:S05]  /*31c0*/  @!P1 BRA `(.L_x_25) ;  /* 0x0000000000049947 */ /* 0x000fea0003800000 */
[----:B------:R-:W-:Y:S01]  /*31d0*/  BPT.TRAP 0x1 ;  /* 0x000000040000795c */ /* 0x000fe20000300000 */
.L_x_25:
[----:B------:R-:W-:Y:S01]  /*31e0*/  ULEA UR8, UR12, UR11, 0x3 ;  /* 0x0000000b0c087291 */ /* 0x000fe2000f8e183f */
[----:B------:R-:W-:-:S03]  /*31f0*/  ISETP.GT.U32.AND P0, PT, R5, 0x1, PT ;  /* 0x000000010500780c */ /* 0x000fc60003f04070 */
[----:B------:R-:W-:-:S04]  /*3200*/  UIADD3 UR8, UR8, 0x20, URZ ;  /* 0x0000002008087890 */ /* 0x000fc8000fffe03f */
[----:B------:R-:W-:-:S09]  /*3210*/  UPRMT UR8, URZ, 0x654, UR8 ;  /* 0x000006543f087896 */ /* 0x000fd20008000008 */
[----:B------:R-:W-:Y:S01]  /*3220*/  SYNCS.ARRIVE.TRANS64.RED.A1T0 RZ, [UR8], RZ ;  /* 0x000000ffffff79a7 */ /* 0x000fe20008100408 */
[----:B------:R-:W-:Y:S05]  /*3230*/  @P0 BRA `(.L_x_26) ;  /* 0x0000000000040947 */ /* 0x000fea0003800000 */
[----:B------:R-:W-:Y:S01]  /*3240*/  BPT.TRAP 0x1 ;  /* 0x000000040000795c */ /* 0x000fe20000300000 */
.L_x_26:
[----:B------:R-:W-:Y:S01]  /*3250*/  UIADD3 UR13, UR13, 0x1, URZ ;  /* 0x000000010d0d7890 */ /* 0x000fe2000fffe03f */
[C---:B------:R-:W-:Y:S01]  /*3260*/  ISETP.GT.AND P0, PT, R211.reuse, 0x1, PT ;  /* 0x00000001d300780c */ /* 0x040fe20003f04270 */
[----:B------:R-:W-:Y:S01]  /*3270*/  UIADD3 UR12, UR12, 0x1, URZ ;  /* 0x000000010c0c7890 */ /* 0x000fe2000fffe03f */
[----:B------:R-:W-:Y:S01]  /*3280*/  VIADD R211, R211, 0xffffffff ;  /* 0xffffffffd3d37836 */ /* 0x000fe20000000000 */
[----:B------:R-:W-:Y:S02]  /*3290*/  UISETP.NE.AND UP0, UPT, UR13, 0x4, UPT ;  /* 0x000000040d00788c */ /* 0x000fe4000bf05270 */
[----:B------:R-:W-:Y:S02]  /*32a0*/  UISETP.NE.AND UP1, UPT, UR12, 0x4, UPT ;  /* 0x000000040c00788c */ /* 0x000fe4000bf25270 */
[----:B------:R-:W-:Y:S02]  /*32b0*/  USEL UR8, URZ, 0x1, UP0 ;  /* 0x000000013f087887 */ /* 0x000fe40008000000 */
[----:B------:R-:W-:-:S02]  /*32c0*/  USEL UR13, UR13, URZ, UP0 ;  /* 0x0000003f0d0d7287 */ /* 0x000fc40008000000 */
[----:B------:R-:W-:Y:S02]  /*32d0*/  USEL UR12, UR12, URZ, UP1 ;  /* 0x0000003f0c0c7287 */ /* 0x000fe40008800000 */
[----:B------:R-:W-:Y:S01]  /*32e0*/  LOP3.LUT R214, R214, UR8, RZ, 0x3c, !PT ;  /* 0x00000008d6d67c12 */ /* 0x000fe2000f8e3cff */
[----:B------:R-:W-:Y:S01]  /*32f0*/  UMOV UR8, 0x1 ;  /* 0x0000000100087882 */ /* 0x000fe20000000000 */
[----:B------:R-:W-:Y:S08]  /*3300*/  @P0 BRA `(.L_x_27) ;  /* 0xfffffff000d80947 */ /* 0x000ff0000383ffff */
.L_x_19:
[----:B------:R-:W-:Y:S01]  /*3310*/  UISETP.NE.AND UP0, UPT, UR6, URZ, UPT ;  /* 0x0000003f0600728c */ /* 0x000fe2000bf05270 */
[----:B------:R-:W4:Y:S03]  /*3320*/  LDC R211, c[0x0][0x28c] ;  /* 0x0000a300ffd37b82 */ /* 0x000f260000000800 */
[----:B------:R-:W-:-:S06]  /*3330*/  USEL UR6, URZ, 0x1, !UP0 ;  /* 0x000000013f067887 */ /* 0x000fcc000c000000 */
[----:B------:R-:W-:Y:S02]  /*3340*/  ISETP.NE.AND P0, PT, RZ, UR6, PT ;  /* 0x00000006ff007c0c */ /* 0x000fe4000bf05270 */
[----:B----4-:R-:W-:-:S11]  /*3350*/  ISETP.GE.AND P1, PT, R211, 0x1, PT ;  /* 0x00000001d300780c */ /* 0x010fd60003f26270 */
[----:B------:R-:W-:Y:S05]  /*3360*/  @!P0 BRA `(.L_x_28) ;  /* 0x0000000400848947 */ /* 0x000fea0003800000 */
[----:B------:R-:W-:Y:S02]  /*3370*/  WARPGROUP.DEPBAR.LE gsb0, 0x0 ;  /* 0x00008000000079c5 */ /* 0x000fe40000010000 */
[----:B------:R-:W-:Y:S01]  /*3380*/  FADD R209, R88, R209 ;  /* 0x000000d158d17221 */ /* 0x000fe20000000000 */
        /* <DEDUP_REMOVED lines=94> */
[----:B------:R-:W-:-:S07]  /*3970*/  FADD R120, R120, R55 ;  /* 0x0000003778787221 */ /* 0x000fce0000000000 */
.L_x_28:
[----:B------:R-:W-:Y:S02]  /*3980*/  WARPGROUP.DEPBAR.LE gsb0, 0x0 ;  /* 0x00008000000079c5 */ /* 0x000fe40000010000 */
[----:B------:R-:W-:Y:S05]  /*3990*/  @!P1 BRA `(.L_x_29) ;  /* 0x0000000000389947 */ /* 0x000fea0003800000 */
[----:B------:R-:W-:-:S13]  /*39a0*/  ISETP.NE.AND P0, PT, R18, 0x3, PT ;  /* 0x000000031200780c */ /* 0x000fda0003f05270 */
[----:B------:R-:W-:Y:S05]  /*39b0*/  @!P0 BRA `(.L_x_30) ;  /* 0x0000000000048947 */ /* 0x000fea0003800000 */
[----:B------:R-:W-:Y:S01]  /*39c0*/  BPT.TRAP 0x1 ;  /* 0x000000040000795c */ /* 0x000fe20000300000 */
.L_x_30:
[----:B------:R-:W-:Y:S01]  /*39d0*/  UISETP.LT.AND UP0, UPT, UR9, 0x1, UPT ;  /* 0x000000010900788c */ /* 0x000fe2000bf01270 */
[----:B------:R-:W-:-:S03]  /*39e0*/  ISETP.GT.U32.AND P0, PT, R5, 0x1, PT ;  /* 0x000000010500780c */ /* 0x000fc60003f04070 */
[----:B------:R-:W-:-:S04]  /*39f0*/  USEL UR6, UR9, 0x1, UP0 ;  /* 0x0000000109067887 */ /* 0x000fc80008000000 */
[----:B------:R-:W-:-:S04]  /*3a00*/  UIADD3 UR6, UR5, UR9, -UR6 ;  /* 0x0000000905067290 */ /* 0x000fc8000fffe806 */
[----:B------:R-:W-:-:S04]  /*3a10*/  USHF.L.U32 UR6, UR6, 0x3, URZ ;  /* 0x0000000306067899 */ /* 0x000fc8000800063f */
[----:B------:R-:W-:-:S04]  /*3a20*/  ULOP3.LUT UR6, UR6, 0x18, URZ, 0xc0, !UPT ;  /* 0x0000001806067892 */ /* 0x000fc8000f8ec03f */
[----:B------:R-:W-:-:S04]  /*3a30*/  UIADD3 UR6, UR11, 0x20, UR6 ;  /* 0x000000200b067890 */ /* 0x000fc8000fffe006 */
[----:B------:R-:W-:-:S09]  /*3a40*/  UPRMT UR6, URZ, 0x654, UR6 ;  /* 0x000006543f067896 */ /* 0x000fd20008000006 */
[----:B------:R-:W-:Y:S01]  /*3a50*/  SYNCS.ARRIVE.TRANS64.RED.A1T0 RZ, [UR6], RZ ;  /* 0x000000ffffff79a7 */ /* 0x000fe20008100406 */
[----:B------:R-:W-:Y:S05]  /*3a60*/  @P0 BRA `(.L_x_29) ;  /* 0x0000000000040947 */ /* 0x000fea0003800000 */
[----:B------:R-:W-:Y:S01]  /*3a70*/  BPT.TRAP 0x1 ;  /* 0x000000040000795c */ /* 0x000fe20000300000 */
.L_x_29:
[----:B------:R-:W4:Y:S01]  /*3a80*/  LDC R32, c[0x0][0x288] ;  /* 0x0000a200ff207b82 */ /* 0x000f220000000800 */
[--C-:B------:R-:W-:Y:S01]  /*3a90*/  SHF.R.U32.HI R25, RZ, 0x7, R4.reuse ;  /* 0x00000007ff197819 */ /* 0x100fe20000011604 */
[----:B------:R-:W-:Y:S01]  /*3aa0*/  IMAD.SHL.U32 R35, R7, 0x40, RZ ;  /* 0x0000004007237824 */ /* 0x000fe200078e00ff */
[----:B------:R-:W-:Y:S01]  /*3ab0*/  SHF.R.U32.HI R24, RZ, 0x2, R4 ;  /* 0x00000002ff187819 */ /* 0x000fe20000011604 */
[----:B------:R-:W-:Y:S01]  /*3ac0*/  IMAD.SHL.U32 R28, R4, 0x2, RZ ;  /* 0x00000002041c7824 */ /* 0x000fe200078e00ff */
[----:B------:R-:W-:Y:S01]  /*3ad0*/  LOP3.LUT R7, R25, 0x1, RZ, 0xc0, !PT ;  /* 0x0000000119077812 */ /* 0x000fe200078ec0ff */
[----:B------:R-:W-:Y:S01]  /*3ae0*/  IMAD.WIDE R26, R8, 0x180, RZ ;  /* 0x00000180081a7825 */ /* 0x000fe200078e02ff */
[----:B------:R-:W-:Y:S01]  /*3af0*/  LOP3.LUT R25, R4, 0x60, RZ, 0xc0, !PT ;  /* 0x0000006004197812 */ /* 0x000fe200078ec0ff */
[----:B------:R-:W-:Y:S01]  /*3b00*/  ULDC.64 UR6, c[0x0][0x5d0] ;  /* 0x0001740000067ab9 */ /* 0x000fe20000000a00 */
[----:B------:R-:W-:Y:S01]  /*3b10*/  LOP3.LUT R24, R24, 0x7, RZ, 0xc0, !PT ;  /* 0x0000000718187812 */ /* 0x000fe200078ec0ff */
[----:B------:R-:W-:Y:S01]  /*3b20*/  IMAD.SHL.U32 R33, R7, 0x40, RZ ;  /* 0x0000004007217824 */ /* 0x000fe200078e00ff */
[----:B------:R-:W-:Y:S01]  /*3b30*/  SHF.R.U32.HI R25, RZ, 0x1, R25 ;  /* 0x00000001ff197819 */ /* 0x000fe20000011619 */
[----:B------:R-:W-:Y:S01]  /*3b40*/  IMAD R8, R8, 0x180, RZ ;  /* 0x0000018008087824 */ /* 0x000fe200078e02ff */
[----:B------:R-:W-:Y:S01]  /*3b50*/  LOP3.LUT R28, R35, 0x6, R28, 0xf8, !PT ;  /* 0x00000006231c7812 */ /* 0x000fe200078ef81c */
[----:B------:R-:W-:Y:S01]  /*3b60*/  ULDC.64 UR10, c[0x0][0x5c8] ;  /* 0x00017200000a7ab9 */ /* 0x000fe20000000a00 */
[----:B------:R-:W-:-:S02]  /*3b70*/  LOP3.LUT R33, R33, 0x40, R24, 0xe2, !PT ;  /* 0x0000004021217812 */ /* 0x000fc400078ee218 */
[----:B------:R-:W-:Y:S02]  /*3b80*/  IADD3 R24, RZ, -R25, -R24 ;  /* 0x80000019ff187210 */ /* 0x000fe40007ffe818 */
[----:B------:R-:W-:Y:S02]  /*3b90*/  SHF.R.S32.HI R34, RZ, 0x1f, R6 ;  /* 0x0000001fff227819 */ /* 0x000fe40000011406 */
[----:B------:R-:W-:Y:S01]  /*3ba0*/  SHF.R.S32.HI R29, RZ, 0x1f, R28 ;  /* 0x0000001fff1d7819 */ /* 0x000fe2000001141c */
[----:B------:R-:W-:Y:S01]  /*3bb0*/  IMAD R31, R7, -0x40, R24 ;  /* 0xffffffc0071f7824 */ /* 0x000fe200078e0218 */
[----:B------:R-:W-:Y:S01]  /*3bc0*/  LOP3.LUT R33, R26, R33, R25, 0xfe, !PT ;  /* 0x000000211a217212 */ /* 0x000fe200078efe19 */
[----:B------:R-:W-:Y:S01]  /*3bd0*/  IMAD R37, R34, UR6, RZ ;  /* 0x0000000622257c24 */ /* 0x000fe2000f8e02ff */
[----:B----4-:R-:W-:Y:S01]  /*3be0*/  ISETP.GE.AND P0, PT, R35, R32, PT ;  /* 0x000000202300720c */ /* 0x010fe20003f06270 */
[----:B------:R-:W-:Y:S01]  /*3bf0*/  IMAD.WIDE.U32 R24, R6, UR6, R28 ;  /* 0x0000000606187c25 */ /* 0x000fe2000f8e001c */
[----:B------:R-:W-:Y:S01]  /*3c00*/  ULDC UR6, c[0x0][0x284] ;  /* 0x0000a10000067ab9 */ /* 0x000fe20000000800 */
[----:B------:R-:W-:-:S02]  /*3c10*/  LOP3.LUT R7, R4, 0x3, RZ, 0xc0, !PT ;  /* 0x0000000304077812 */ /* 0x000fc400078ec0ff */
[----:B------:R-:W-:Y:S01]  /*3c20*/  ISETP.GE.OR P0, PT, R8, UR6, P0 ;  /* 0x0000000608007c0c */ /* 0x000fe20008706670 */
[----:B------:R-:W-:Y:S01]  /*3c30*/  IMAD R37, R6, UR7, R37 ;  /* 0x0000000706257c24 */ /* 0x000fe2000f8e0225 */
[----:B------:R-:W-:Y:S01]  /*3c40*/  IADD3 R31, -R8, UR6, R31 ;  /* 0x00000006081f7c10 */ /* 0x000fe2000fffe11f */
[----:B------:R-:W-:Y:S02]  /*3c50*/  IMAD R30, R7, -0x2, R32 ;  /* 0xfffffffe071e7824 */ /* 0x000fe400078e0220 */
[----:B------:R-:W-:Y:S02]  /*3c60*/  IMAD.IADD R25, R25, 0x1, R37 ;  /* 0x0000000119197824 */ /* 0x000fe400078e0225 */
[----:B------:R-:W-:Y:S02]  /*3c70*/  IMAD R32, R27, UR10, RZ ;  /* 0x0000000a1b207c24 */ /* 0x000fe4000f8e02ff */
[----:B------:R-:W-:-:S04]  /*3c80*/  IMAD.WIDE.U32 R24, R33, UR10, R24 ;  /* 0x0000000a21187c25 */ /* 0x000fc8000f8e0018 */
[----:B------:R-:W-:Y:S02]  /*3c90*/  IMAD R7, R33, UR11, R32 ;  /* 0x0000000b21077c24 */ /* 0x000fe4000f8e0220 */
[----:B------:R-:W-:Y:S02]  /*3ca0*/  IMAD.IADD R30, R30, 0x1, -R35 ;  /* 0x000000011e1e7824 */ /* 0x000fe400078e0a23 */
[----:B------:R-:W-:Y:S01]  /*3cb0*/  IMAD.MOV.U32 R8, RZ, RZ, -0x1 ;  /* 0xffffffffff087424 */ /* 0x000fe200078e00ff */
[----:B------:R-:W-:Y:S06]  /*3cc0*/  @P0 BRA `(.L_x_31) ;  /* 0x0000009000840947 */ /* 0x000fec0003800000 */
[----:B---3-5:R-:W-:Y:S01]  /*3cd0*/  FSETP.NEU.AND P0, PT, R11, RZ, PT ;  /* 0x000000ff0b00720b */ /* 0x028fe20003f0d000 */
[----:B------:R-:W-:Y:S01]  /*3ce0*/  BSSY B0, `(.L_x_31) ;  /* 0x000091f000007945 */ /* 0x000fe20003800000 */
[----:B------:R-:W-:-:S11]  /*3cf0*/  IMAD.IADD R32, R25, 0x1, R7 ;  /* 0x0000000119207824 */ /* 0x000fd600078e0207 */
[----:B------:R-:W-:Y:S05]  /*3d00*/  @!P0 BRA `(.L_x_32) ;  /* 0x00000054006c8947 */ /* 0x000fea0003800000 */
[----:B------:R-:W-:Y:S01]  /*3d10*/  ULDC.64 UR6, c[0x0][0x5b8] ;  /* 0x00016e0000067ab9 */ /* 0x000fe20000000a00 */
[----:B------:R-:W-:Y:S01]  /*3d20*/  ISETP.GE.AND P1, PT, R31, 0x1, PT ;  /* 0x000000011f00780c */ /* 0x000fe20003f26270 */
[----:B------:R-:W-:Y:S01]  /*3d30*/  IMAD R7, R34, UR6, RZ ;  /* 0x0000000622077c24 */ /* 0x000fe2000f8e02ff */
[----:B------:R-:W-:Y:S01]  /*3d40*/  ULDC.64 UR10, c[0x0][0x5a8] ;  /* 0x00016a00000a7ab9 */ /* 0x000fe20000000a00 */
[----:B------:R-:W-:Y:S01]  /*3d50*/  IMAD.WIDE.U32 R28, R6, UR6, R28 ;  /* 0x00000006061c7c25 */ /* 0x000fe2000f8e001c */
[----:B------:R-:W-:-:S03]  /*3d60*/  ISETP.LT.OR P3, PT, R30, 0x1, !P1 ;  /* 0x000000011e00780c */ /* 0x000fc60004f61670 */
[----:B------:R-:W-:Y:S01]  /*3d70*/  IMAD R7, R6, UR7, R7 ;  /* 0x0000000706077c24 */ /* 0x000fe2000f8e0207 */
[----:B------:R-:W-:Y:S01]  /*3d80*/  ULDC.64 UR6, c[0x0][0x5b0] ;  /* 0x00016c0000067ab9 */ /* 0x000fe20000000a00 */
[----:B------:R-:W-:Y:S02]  /*3d90*/  IMAD.MOV.U32 R34, RZ, RZ, R28 ;  /* 0x000000ffff227224 */ /* 0x000fe400078e001c */
[----:B------:R-:W-:Y:S02]  /*3da0*/  IMAD.IADD R35, R29, 0x1, R7 ;  /* 0x000000011d237824 */ /* 0x000fe400078e0207 */
[----:B------:R-:W-:Y:S02]  /*3db0*/  IMAD R26, R27, UR6, RZ ;  /* 0x000000061b1a7c24 */ /* 0x000fe4000f8e02ff */
[----:B------:R-:W-:-:S04]  /*3dc0*/  IMAD.WIDE.U32 R6, R33, UR6, R34 ;  /* 0x0000000621067c25 */ /* 0x000fc8000f8e0022 */
[--C-:B------:R-:W-:Y:S01]  /*3dd0*/  IMAD R29, R33, UR7, R26.reuse ;  /* 0x00000007211d7c24 */ /* 0x100fe2000f8e021a */
[----:B------:R-:W-:Y:S02]  /*3de0*/  IADD3 R28, P0, R6, UR10, RZ ;  /* 0x0000000a061c7c10 */ /* 0x000fe4000ff1e0ff */
[----:B------:R-:W-:Y:S02]  /*3df0*/  PRMT R26, RZ, 0x7610, R26 ;  /* 0x00007610ff1a7816 */ /* 0x000fe4000000001a */
[----:B------:R-:W-:Y:S02]  /*3e00*/  IADD3.X R29, R7, UR11, R29, P0, !PT ;  /* 0x0000000b071d7c10 */ /* 0x000fe400087fe41d */
[----:B------:R-:W3:Y:S03]  /*3e10*/  @!P3 LDC.64 R6, c[0x0][0x5c0] ;  /* 0x00017000ff06bb82 */ /* 0x000ee60000000a00 */
[----:B------:R-:W4:Y:S01]  /*3e20*/  @!P3 LDG.E.U8 R26, desc[UR20][R28.64] ;  /* 0x000000141c1ab981 */ /* 0x000f22000c1e1100 */
[----:B------:R-:W-:-:S02]  /*3e30*/  ISETP.LT.OR P2, PT, R30, 0x2, !P1 ;  /* 0x000000021e00780c */ /* 0x000fc40004f41670 */
[----:B---3--:R-:W-:-:S05]  /*3e40*/  @!P3 IADD3 R6, P0, R24, R6, RZ ;  /* 0x000000061806b210 */ /* 0x008fca0007f1e0ff */
[----:B------:R-:W-:Y:S01]  /*3e50*/  @!P3 IMAD.X R7, R32, 0x1, R7, P0 ;  /* 0x000000012007b824 */ /* 0x000fe200000e0607 */
[----:B----4-:R-:W-:-:S04]  /*3e60*/  LOP3.LUT R26, R26, 0xff, RZ, 0xc0, !PT ;  /* 0x000000ff1a1a7812 */ /* 0x010fc800078ec0ff */
[----:B------:R-:W-:-:S05]  /*3e70*/  F2FP.F16.E4M3.UNPACK_B R26, R26 ;  /* 0x0000001aff1a723e */ /* 0x000fca00020006ff */
[----:B------:R-:W-:-:S05]  /*3e80*/  HADD2.F32 R26, -RZ, R26.H0_H0 ;  /* 0x2000001aff1a7230 */ /* 0x000fca0000004100 */
[----:B------:R-:W-:-:S04]  /*3e90*/  FMUL R26, R26, R11 ;  /* 0x0000000b1a1a7220 */ /* 0x000fc80000400000 */
[----:B--2---:R-:W-:-:S05]  /*3ea0*/  FFMA R26, R209, R10, R26 ;  /* 0x0000000ad11a7223 */ /* 0x004fca000000001a */
[----:B------:R-:W-:Y:S02]  /*3eb0*/  F2FP.SATFINITE.E4M3.F32.PACK_AB_MERGE_C R37, RZ, R26, RZ ;  /* 0x0000001aff25723e */ /* 0x000fe400048070ff */
[----:B------:R-:W-:-:S03]  /*3ec0*/  PRMT R26, RZ, 0x7610, R26 ;  /* 0x00007610ff1a7816 */ /* 0x000fc6000000001a */
[----:B------:R2:W-:Y:S04]  /*3ed0*/  @!P3 STG.E.U8 desc[UR20][R6.64], R37 ;  /* 0x000000250600b986 */ /* 0x0005e8000c101114 */
[----:B------:R-:W3:Y:S01]  /*3ee0*/  @!P2 LDG.E.U8 R26, desc[UR20][R28.64+0x1] ;  /* 0x000001141c1aa981 */ /* 0x000ee2000c1e1100 */
[----:B------:R-:W-:-:S05]  /*3ef0*/  IADD3 R39, P0, R33, 0x8, RZ ;  /* 0x0000000821277810 */ /* 0x000fca0007f1e0ff */
[----:B------:R-:W-:Y:S01]  /*3f00*/  IMAD.X R36, RZ, RZ, R27, P0 ;  /* 0x000000ffff247224 */ /* 0x000fe200000e061b */
[----:B------:R-:W-:Y:S01]  /*3f10*/  ISETP.GE.AND P0, PT, R31, 0x9, PT ;  /* 0x000000091f00780c */ /* 0x000fe20003f06270 */
[----:B--2---:R-:W2:Y:S02]  /*3f20*/  @!P2 LDC.64 R6, c[0x0][0x5c0] ;  /* 0x00017000ff06ab82 */ /* 0x004ea40000000a00 */
[----:B------:R-:W-:Y:S01]  /*3f30*/  IMAD R38, R36, UR6, RZ ;  /* 0x0000000624267c24 */ /* 0x000fe2000f8e02ff */
[----:B------:R-:W-:Y:S01]  /*3f40*/  ISETP.LT.OR P3, PT, R30, 0x1, !P0 ;  /* 0x000000011e00780c */ /* 0x000fe20004761670 */
[----:B------:R-:W-:-:S04]  /*3f50*/  IMAD.WIDE.U32 R36, R39, UR6, R34 ;  /* 0x0000000627247c25 */ /* 0x000fc8000f8e0022 */
[----:B------:R-:W-:Y:S01]  /*3f60*/  IMAD R39, R39, UR7, R38 ;  /* 0x0000000727277c24 */ /* 0x000fe2000f8e0226 */
[----:B------:R-:W-:-:S04]  /*3f70*/  IADD3 R36, P4, R36, UR10, RZ ;  /* 0x0000000a24247c10 */ /* 0x000fc8000ff9e0ff */
[----:B------:R-:W-:Y:S02]  /*3f80*/  IADD3.X R37, R37, UR11, R39, P4, !PT ;  /* 0x0000000b25257c10 */ /* 0x000fe4000a7fe427 */
[----:B--2---:R-:W-:-:S05]  /*3f90*/  @!P2 IADD3 R6, P5, R24, R6, RZ ;  /* 0x000000061806a210 */ /* 0x004fca0007fbe0ff */
[----:B------:R-:W-:Y:S01]  /*3fa0*/  @!P2 IMAD.X R7, R32, 0x1, R7, P5 ;  /* 0x000000012007a824 */ /* 0x000fe200028e0607 */
[----:B---3--:R-:W-:-:S04]  /*3fb0*/  LOP3.LUT R26, R26, 0xff, RZ, 0xc0, !PT ;  /* 0x000000ff1a1a7812 */ /* 0x008fc800078ec0ff */
[----:B------:R-:W-:-:S05]  /*3fc0*/  F2FP.F16.E4M3.UNPACK_B R26, R26 ;  /* 0x0000001aff1a723e */ /* 0x000fca00020006ff */
[----:B------:R-:W-:-:S05]  /*3fd0*/  HADD2.F32 R26, -RZ, R26.H0_H0 ;  /* 0x2000001aff1a7230 */ /* 0x000fca0000004100 */
[----:B------:R-:W-:-:S04]  /*3fe0*/  FMUL R26, R26, R11 ;  /* 0x0000000b1a1a7220 */ /* 0x000fc80000400000 */
[----:B------:R-:W-:-:S05]  /*3ff0*/  FFMA R26, R131, R10, R26 ;  /* 0x0000000a831a7223 */ /* 0x000fca000000001a */
[----:B------:R-:W-:Y:S02]  /*4000*/  F2FP.SATFINITE.E4M3.F32.PACK_AB_MERGE_C R41, RZ, R26, RZ ;  /* 0x0000001aff29723e */ /* 0x000fe400048070ff */
[----:B------:R-:W-:-:S03]  /*4010*/  PRMT R26, RZ, 0x7610, R26 ;  /* 0x00007610ff1a7816 */ /* 0x000fc6000000001a */
[----:B------:R2:W-:Y:S04]  /*4020*/  @!P2 STG.E.U8 desc[UR20][R6.64+0x1], R41 ;  /* 0x000001290600a986 */ /* 0x0005e8000c101114 */
[----:B------:R-:W3:Y:S01]  /*4030*/  @!P3 LDG.E.U8 R26, desc[UR20][R36.64] ;  /* 0x00000014241ab981 */ /* 0x000ee2000c1e1100 */
[----:B------:R-:W-:Y:S01]  /*4040*/  ISETP.LT.OR P2, PT, R30, 0x2, !P0 ;  /* 0x000000021e00780c */ /* 0x000fe20004741670 */
[----:B--2---:R-:W2:Y:S02]  /*4050*/  @!P3 LDC.64 R6, c[0x0][0x5c0] ;  /* 0x00017000ff06bb82 */ /* 0x004ea40000000a00 */
[----:B--2---:R-:W-:-:S04]  /*4060*/  @!P3 IADD3 R6, P4, P5, R24, R6, R16 ;  /* 0x000000061806b210 */ /* 0x004fc80007d9e010 */
[----:B------:R-:W-:Y:S02]  /*4070*/  @!P3 IADD3.X R7, R32, R7, R13, P4, P5 ;  /* 0x000000072007b210 */ /* 0x000fe400027ea40d */
[----:B---3--:R-:W-:-:S04]  /*4080*/  LOP3.LUT R26, R26, 0xff, RZ, 0xc0, !PT ;  /* 0x000000ff1a1a7812 */ /* 0x008fc800078ec0ff */
[----:B------:R-:W-:-:S05]  /*4090*/  F2FP.F16.E4M3.UNPACK_B R26, R26 ;  /* 0x0000001aff1a723e */ /* 0x000fca00020006ff */
[----:B------:R-:W-:-:S05]  /*40a0*/  HADD2.F32 R26, -RZ, R26.H0_H0 ;  /* 0x2000001aff1a7230 */ /* 0x000fca0000004100 */
[----:B------:R-:W-:Y:S01]  /*40b0*/  FMUL R39, R26, R11 ;  /* 0x0000000b1a277220 */ /* 0x000fe20000400000 */
[----:B------:R-:W-:-:S03]  /*40c0*/  PRMT R26, RZ, 0x7610, R26 ;  /* 0x00007610ff1a7816 */ /* 0x000fc6000000001a */
[----:B------:R-:W-:-:S05]  /*40d0*/  FFMA R39, R210, R10, R39 ;  /* 0x0000000ad2277223 */ /* 0x000fca0000000027 */
[----:B------:R-:W-:-:S05]  /*40e0*/  F2FP.SATFINITE.E4M3.F32.PACK_AB_MERGE_C R41, RZ, R39, RZ ;  /* 0x00000027ff29723e */ /* 0x000fca00048070ff */
        /* <DEDUP_REMOVED lines=57> */
[----:B------:R-:W-:-:S06]  /*4480*/  @!P2 IADD3.X R39, R32, R7, R13, P4, P5 ;  /* 0x000000072027a210 */ /* 0x000fcc00027ea40d */
[----:B------:R-:W2:Y:S01]  /*4490*/  @!P3 LDC.64 R6, c[0x0][0x5c0] ;  /* 0x00017000ff06bb82 */ /* 0x000ea20000000a00 */
        /* <DEDUP_REMOVED lines=8> */
[----:B------:R-:W4:Y:S01]  /*4520*/  @!P3 LDG.E.U8 R26, desc[UR20][R28.64+0x10] ;  /* 0x000010141c1ab981 */ /* 0x000f22000c1e1100 */
[----:B------:R-:W-:Y:S02]  /*4530*/  ISETP.LT.OR P2, PT, R30, 0x12, !P1 ;  /* 0x000000121e00780c */ /* 0x000fe40004f41670 */
[----:B--2---:R-:W-:-:S05]  /*4540*/  @!P3 IADD3 R6, P4, R24, R6, RZ ;  /* 0x000000061806b210 */ /* 0x004fca0007f9e0ff */
[----:B------:R-:W-:-:S06]  /*4550*/  @!P3 IMAD.X R7, R32, 0x1, R7, P4 ;  /* 0x000000012007b824 */ /* 0x000fcc00020e0607 */
[----:B---3--:R-:W2:Y:S01]  /*4560*/  @!P2 LDC.64 R38, c[0x0][0x5c0] ;  /* 0x00017000ff26ab82 */ /* 0x008ea20000000a00 */
[----:B----4-:R-:W-:-:S04]  /*4570*/  LOP3.LUT R26, R26, 0xff, RZ, 0xc0, !PT ;  /* 0x000000ff1a1a7812 */ /* 0x010fc800078ec0ff */
        /* <DEDUP_REMOVED lines=22> */
[----:B--2---:R-:W-:-:S04]  /*46e0*/  @!P3 IADD3 R6, P4, P5, R24, R6, R16 ;  /* 0x000000061806b210 */ /* 0x004fc80007d9e010 */
[----:B------:R-:W-:-:S07]  /*46f0*/  @!P3 IADD3.X R7, R32, R7, R13, P4, P5 ;  /* 0x000000072007b210 */ /* 0x000fce00027ea40d */
[----:B---3--:R-:W2:Y:S01]  /*4700*/  @!P2 LDC.64 R38, c[0x0][0x5c0] ;  /* 0x00017000ff26ab82 */ /* 0x008ea20000000a00 */
[----:B----4-:R-:W-:-:S04]  /*4710*/  LOP3.LUT R26, R26, 0xff, RZ, 0xc0, !PT ;  /* 0x000000ff1a1a7812 */ /* 0x010fc800078ec0ff */
[----:B------:R-:W-:-:S05]  /*4720*/  F2FP.F16.E4M3.UNPACK_B R26, R26 ;  /* 0x0000001aff1a723e */ /* 0x000fca00020006ff */
[----:B------:R-:W-:-:S05]  /*4730*/  HADD2.F32 R26, -RZ, R26.H0_H0 ;  /* 0x2000001aff1a7230 */ /* 0x000fca0000004100 */
[----:B------:R-:W-:Y:S01]  /*4740*/  FMUL R41, R26, R11 ;  /* 0x0000000b1a297220 */ /* 0x000fe20000400000 */
[----:B------:R-:W-:-:S03]  /*4750*/  PRMT R26, RZ, 0x7610, R26 ;  /* 0x00007610ff1a7816 */ /* 0x000fc6000000001a */
[----:B------:R-:W-:-:S05]  /*4760*/  FFMA R41, R166, R10, R41 ;  /* 0x0000000aa6297223 */ /* 0x000fca0000000029 */
[----:B------:R-:W-:-:S05]  /*4770*/  F2FP.SATFINITE.E4M3.F32.PACK_AB_MERGE_C R43, RZ, R41, RZ ;  /* 0x00000029ff2b723e */ /* 0x000fca00048070ff */
        /* <DEDUP_REMOVED lines=16> */
[----:B--2---:R-:W-:Y:S02]  /*4880*/  @!P3 IADD3 R40, P4, R24, R6, RZ ;  /* 0x000000061828b210 */ /* 0x004fe40007f9e0ff */
[----:B----4-:R-:W-:-:S04]  /*4890*/  LOP3.LUT R26, R26, 0xff, RZ, 0xc0, !PT ;  /* 0x000000ff1a1a7812 */ /* 0x010fc800078ec0ff */
[----:B------:R-:W-:-:S05]  /*48a0*/  F2FP.F16.E4M3.UNPACK_B R26, R26 ;  /* 0x0000001aff1a723e */ /* 0x000fca00020006ff */
[----:B------:R-:W-:-:S05]  /*48b0*/  HADD2.F32 R26, -RZ, R26.H0_H0 ;  /* 0x2000001aff1a7230 */ /* 0x000fca0000004100 */
[----:B------:R-:W-:Y:S01]  /*48c0*/  FMUL R41, R26, R11 ;  /* 0x0000000b1a297220 */ /* 0x000fe20000400000 */
[----:B------:R-:W-:-:S03]  /*48d0*/  PRMT R26, RZ, 0x7610, R26 ;  /* 0x00007610ff1a7816 */ /* 0x000fc6000000001a */
[----:B------:R-:W-:Y:S01]  /*48e0*/  FFMA R158, R158, R10, R41 ;  /* 0x0000000a9e9e7223 */ /* 0x000fe20000000029 */
[----:B------:R-:W-:Y:S02]  /*48f0*/  @!P3 IMAD.X R41, R32, 0x1, R7, P4 ;  /* 0x000000012029b824 */ /* 0x000fe400020e0607 */
[----:B------:R-:W2:Y:S02]  /*4900*/  @!P2 LDC.64 R6, c[0x0][0x5c0] ;  /* 0x00017000ff06ab82 */ /* 0x000ea40000000a00 */
[----:B---3--:R-:W-:-:S05]  /*4910*/  F2FP.SATFINITE.E4M3.F32.PACK_AB_MERGE_C R43, RZ, R158, RZ ;  /* 0x0000009eff2b723e */ /* 0x008fca00048070ff */
        /* <DEDUP_REMOVED lines=16> */
[----:B--2---:R-:W-:-:S11]  /*4a20*/  @!P3 IADD3 R6, P4, P5, R24, R6, R16 ;  /* 0x000000061806b210 */ /* 0x004fd60007d9e010 */
[----:B---3--:R-:W2:Y:S01]  /*4a30*/  @!P2 LDC.64 R38, c[0x0][0x5c0] ;  /* 0x00017000ff26ab82 */ /* 0x008ea20000000a00 */
[----:B------:R-:W-:Y:S02]  /*4a40*/  @!P3 IADD3.X R7, R32, R7, R13, P4, P5 ;  /* 0x000000072007b210 */ /* 0x000fe400027ea40d */
        /* <DEDUP_REMOVED lines=11> */
[----:B------:R-:W-:Y:S02]  /*4b00*/  @!P2 IADD3.X R39, R32, R39, R13, P4, P5 ;  /* 0x000000272027a210 */ /* 0x000fe400027ea40d */
[----:B---3--:R-:W-:-:S05]  /*4b10*/  PRMT R6, RZ, 0x7610, R6 ;  /* 0x00007610ff067816 */ /* 0x008fca0000000006 */
[----:B------:R-:W2:Y:S01]  /*4b20*/  @!P3 LDC.64 R42, c[0x0][0x5c0] ;  /* 0x00017000ff2abb82 */ /* 0x000ea20000000a00 */
[----:B----4-:R-:W-:-:S04]  /*4b30*/  LOP3.LUT R26, R26, 0xff, RZ, 0xc0, !PT ;  /* 0x000000ff1a1a7812 */ /* 0x010fc800078ec0ff */
[----:B------:R-:W-:-:S05]  /*4b40*/  F2FP.F16.E4M3.UNPACK_B R26, R26 ;  /* 0x0000001aff1a723e */ /* 0x000fca00020006ff */
[----:B------:R-:W-:-:S05]  /*4b50*/  HADD2.F32 R26, -RZ, R26.H0_H0 ;  /* 0x2000001aff1a7230 */ /* 0x000fca0000004100 */
[----:B------:R-:W-:-:S04]  /*4b60*/  FMUL R26, R26, R11 ;  /* 0x0000000b1a1a7220 */ /* 0x000fc80000400000 */
[----:B------:R-:W-:-:S05]  /*4b70*/  FFMA R26, R147, R10, R26 ;  /* 0x0000000a931a7223 */ /* 0x000fca000000001a */
[----:B------:R-:W-:-:S05]  /*4b80*/  F2FP.SATFINITE.E4M3.F32.PACK_AB_MERGE_C R41, RZ, R26, RZ ;  /* 0x0000001aff29723e */ /* 0x000fca00048070ff */
[----:B------:R3:W-:Y:S04]  /*4b90*/  @!P2 STG.E.U8 desc[UR20][R38.64+0x19], R41 ;  /* 0x000019292600a986 */ /* 0x0007e8000c101114 */
[----:B------:R-:W4:Y:S01]  /*4ba0*/  @!P3 LDG.E.U8 R6, desc[UR20][R28.64+0x20] ;  /* 0x000020141c06b981 */ /* 0x000f22000c1e1100 */
[----:B------:R-:W-:-:S13]  /*4bb0*/  ISETP.LT.OR P2, PT, R30, 0x22, !P1 ;  /* 0x000000221e00780c */ /* 0x000fda0004f41670 */
[----:B---3--:R-:W3:Y:S01]  /*4bc0*/  @!P2 LDC.64 R38, c[0x0][0x5c0] ;  /* 0x00017000ff26ab82 */ /* 0x008ee20000000a00 */
[----:B----4-:R-:W-:-:S04]  /*4bd0*/  LOP3.LUT R6, R6, 0xff, RZ, 0xc0, !PT ;  /* 0x000000ff06067812 */ /* 0x010fc800078ec0ff */
[----:B------:R-:W-:-:S05]  /*4be0*/  F2FP.F16.E4M3.UNPACK_B R6, R6 ;  /* 0x00000006ff06723e */ /* 0x000fca00020006ff */
[----:B------:R-:W-:-:S05]  /*4bf0*/  HADD2.F32 R6, -RZ, R6.H0_H0 ;  /* 0x20000006ff067230 */ /* 0x000fca0000004100 */
[----:B------:R-:W-:Y:S01]  /*4c00*/  FMUL R26, R6, R11 ;  /* 0x0000000b061a7220 */ /* 0x000fe20000400000 */
[----:B--2---:R-:W-:-:S03]  /*4c10*/  @!P3 IADD3 R6, P4, R24, R42, RZ ;  /* 0x0000002a1806b210 */ /* 0x004fc60007f9e0ff */
[----:B------:R-:W-:Y:S02]  /*4c20*/  FFMA R26, R141, R10, R26 ;  /* 0x0000000a8d1a7223 */ /* 0x000fe4000000001a */
[----:B------:R-:W-:-:S03]  /*4c30*/  @!P3 IMAD.X R7, R32, 0x1, R43, P4 ;  /* 0x000000012007b824 */ /* 0x000fc600020e062b */
[----:B------:R-:W-:Y:S02]  /*4c40*/  F2FP.SATFINITE.E4M3.F32.PACK_AB_MERGE_C R41, RZ, R26, RZ ;  /* 0x0000001aff29723e */ /* 0x000fe400048070ff */
[----:B------:R-:W-:-:S03]  /*4c50*/  PRMT R26, RZ, 0x7610, R26 ;  /* 0x00007610ff1a7816 */ /* 0x000fc6000000001a */
[----:B------:R2:W-:Y:S04]  /*4c60*/  @!P3 STG.E.U8 desc[UR20][R6.64+0x20], R41 ;  /* 0x000020290600b986 */ /* 0x0005e8000c101114 */
[----:B------:R-:W4:Y:S01]  /*4c70*/  @!P2 LDG.E.U8 R26, desc[UR20][R28.64+0x21] ;  /* 0x000021141c1aa981 */ /* 0x000f22000c1e1100 */
[----:B------:R-:W-:Y:S02]  /*4c80*/  ISETP.LT.OR P3, PT, R30, 0x21, !P0 ;  /* 0x000000211e00780c */ /* 0x000fe40004761670 */
[----:B---3--:R-:W-:-:S05]  /*4c90*/  @!P2 IADD3 R38, P4, R24, R38, RZ ;  /* 0x000000261826a210 */ /* 0x008fca0007f9e0ff */
[----:B------:R-:W-:Y:S01]  /*4ca0*/  @!P2 IMAD.X R39, R32, 0x1, R39, P4 ;  /* 0x000000012027a824 */ /* 0x000fe200020e0627 */
[----:B--2---:R-:W-:-:S05]  /*4cb0*/  PRMT R6, RZ, 0x7610, R6 ;  /* 0x00007610ff067816 */ /* 0x004fca0000000006 */
        /* <DEDUP_REMOVED lines=9> */
[----:B------:R-:W-:Y:S02]  /*4d50*/  ISETP.LT.OR P2, PT, R30, 0x22, !P0 ;  /* 0x000000221e00780c */ /* 0x000fe40004741670 */
[----:B----4-:R-:W-:-:S04]  /*4d60*/  LOP3.LUT R6, R6, 0xff, RZ, 0xc0, !PT ;  /* 0x000000ff06067812 */ /* 0x010fc800078ec0ff */
[----:B------:R-:W-:-:S05]  /*4d70*/  F2FP.F16.E4M3.UNPACK_B R6, R6 ;  /* 0x00000006ff06723e */ /* 0x000fca00020006ff */
[----:B------:R-:W-:-:S05]  /*4d80*/  HADD2.F32 R6, -RZ, R6.H0_H0 ;  /* 0x20000006ff067230 */ /* 0x000fca0000004100 */
[----:B------:R-:W-:Y:S01]  /*4d90*/  FMUL R26, R6, R11 ;  /* 0x0000000b061a7220 */ /* 0x000fe20000400000 */
[----:B--2---:R-:W-:-:S03]  /*4da0*/  @!P3 IADD3 R6, P4, P5, R24, R42, R16 ;  /* 0x0000002a1806b210 */ /* 0x004fc60007d9e010 */
[----:B------:R-:W-:Y:S01]  /*4db0*/  FFMA R26, R129, R10, R26 ;  /* 0x0000000a811a7223 */ /* 0x000fe2000000001a */
[----:B------:R-:W-:Y:S02]  /*4dc0*/  @!P3 IADD3.X R7, R32, R43, R13, P4, P5 ;  /* 0x0000002b2007b210 */ /* 0x000fe400027ea40d */
[----:B------:R-:W2:Y:S02]  /*4dd0*/  @!P2 LDC.64 R42, c[0x0][0x5c0] ;  /* 0x00017000ff2aab82 */ /* 0x000ea40000000a00 */
[----:B---3--:R-:W-:Y:S02]  /*4de0*/  F2FP.SATFINITE.E4M3.F32.PACK_AB_MERGE_C R41, RZ, R26, RZ ;  /* 0x0000001aff29723e */ /* 0x008fe400048070ff */
[----:B------:R-:W-:-:S03]  /*4df0*/  PRMT R26, RZ, 0x7610, R26 ;  /* 0x00007610ff1a7816 */ /* 0x000fc6000000001a */
[----:B------:R3:W-:Y:S04]  /*4e00*/  @!P3 STG.E.U8 desc[UR20][R6.64+0x20], R41 ;  /* 0x000020290600b986 */ /* 0x0007e8000c101114 */
[----:B------:R-:W4:Y:S01]  /*4e10*/  @!P2 LDG.E.U8 R26, desc[UR20][R36.64+0x21] ;  /* 0x00002114241aa981 */ /* 0x000f22000c1e1100 */
[----:B------:R-:W-:Y:S02]  /*4e20*/  ISETP.LT.OR P3, PT, R30, 0x29, !P1 ;  /* 0x000000291e00780c */ /* 0x000fe40004f61670 */
[----:B---3--:R-:W-:Y:S02]  /*4e30*/  PRMT R6, RZ, 0x7610, R6 ;  /* 0x00007610ff067816 */ /* 0x008fe40000000006 */
[----:B--2---:R-:W-:Y:S02]  /*4e40*/  @!P2 IADD3 R38, P4, P5, R24, R42, R16 ;  /* 0x0000002a1826a210 */ /* 0x004fe40007d9e010 */
[----:B----4-:R-:W-:-:S04]  /*4e50*/  LOP3.LUT R26, R26, 0xff, RZ, 0xc0, !PT ;  /* 0x000000ff1a1a7812 */ /* 0x010fc800078ec0ff */
[----:B------:R-:W-:-:S05]  /*4e60*/  F2FP.F16.E4M3.UNPACK_B R26, R26 ;  /* 0x0000001aff1a723e */ /* 0x000fca00020006ff */
[----:B------:R-:W-:-:S05]  /*4e70*/  HADD2.F32 R26, -RZ, R26.H0_H0 ;  /* 0x2000001aff1a7230 */ /* 0x000fca0000004100 */
[----:B------:R-:W-:-:S04]  /*4e80*/  FMUL R39, R26, R11 ;  /* 0x0000000b1a277220 */ /* 0x000fc80000400000 */
[----:B------:R-:W-:Y:S01]  /*4e90*/  FFMA R138, R138, R10, R39 ;  /* 0x0000000a8a8a7223 */ /* 0x000fe20000000027 */
[----:B------:R-:W-:Y:S02]  /*4ea0*/  @!P2 IADD3.X R39, R32, R43, R13, P4, P5 ;  /* 0x0000002b2027a210 */ /* 0x000fe400027ea40d */
[----:B------:R-:W2:Y:S02]  /*4eb0*/  @!P3 LDC.64 R42, c[0x0][0x5c0] ;  /* 0x00017000ff2abb82 */ /* 0x000ea40000000a00 */
        /* <DEDUP_REMOVED lines=10> */
[----:B------:R-:W-:Y:S01]  /*4f60*/  FFMA R26, R19, R10, R26 ;  /* 0x0000000a131a7223 */ /* 0x000fe2000000001a */
[----:B------:R-:W-:Y:S01]  /*4f70*/  PRMT R19, RZ, 0x7610, R19 ;  /* 0x00007610ff137816 */ /* 0x000fe20000000013 */
[----:B------:R-:W-:-:S03]  /*4f80*/  @!P3 IMAD.X R7, R32, 0x1, R43, P4 ;  /* 0x000000012007b824 */ /* 0x000fc600020e062b */
[----:B------:R-:W-:-:S05]  /*4f90*/  F2FP.SATFINITE.E4M3.F32.PACK_AB_MERGE_C R41, RZ, R26, RZ ;  /* 0x0000001aff29723e */ /* 0x000fca00048070ff */
        /* <DEDUP_REMOVED lines=16> */
[----:B---3--:R-:W-:-:S11]  /*50a0*/  PRMT R19, RZ, 0x7610, R19 ;  /* 0x00007610ff137816 */ /* 0x008fd60000000013 */
[----:B------:R-:W3:Y:S01]  /*50b0*/  @!P2 LDC.64 R38, c[0x0][0x5c0] ;  /* 0x00017000ff26ab82 */ /* 0x000ee20000000a00 */
[----:B----4-:R-:W-:-:S04]  /*50c0*/  LOP3.LUT R6, R6, 0xff, RZ, 0xc0, !PT ;  /* 0x000000ff06067812 */ /* 0x010fc800078ec0ff */
[----:B------:R-:W-:-:S05]  /*50d0*/  F2FP.F16.E4M3.UNPACK_B R6, R6 ;  /* 0x00000006ff06723e */ /* 0x000fca00020006ff */
[----:B------:R-:W-:-:S05]  /*50e0*/  HADD2.F32 R6, -RZ, R6.H0_H0 ;  /* 0x20000006ff067230 */ /* 0x000fca0000004100 */
[----:B------:R-:W-:Y:S01]  /*50f0*/  FMUL R7, R6, R11 ;  /* 0x0000000b06077220 */ /* 0x000fe20000400000 */
[----:B--2---:R-:W-:-:S03]  /*5100*/  @!P3 IADD3 R6, P4, P5, R24, R40, R16 ;  /* 0x000000281806b210 */ /* 0x004fc60007d9e010 */
[----:B------:R-:W-:Y:S01]  /*5110*/  FFMA R196, R196, R10, R7 ;  /* 0x0000000ac4c47223 */ /* 0x000fe20000000007 */
[----:B------:R-:W-:-:S04]  /*5120*/  @!P3 IADD3.X R7, R32, R41, R13, P4, P5 ;  /* 0x000000292007b210 */ /* 0x000fc800027ea40d */
[----:B------:R-:W-:-:S05]  /*5130*/  F2FP.SATFINITE.E4M3.F32.PACK_AB_MERGE_C R41, RZ, R196, RZ ;  /* 0x000000c4ff29723e */ /* 0x000fca00048070ff */
[----:B------:R2:W-:Y:S04]  /*5140*/  @!P3 STG.E.U8 desc[UR20][R6.64+0x28], R41 ;  /* 0x000028290600b986 */ /* 0x0005e8000c101114 */
[----:B------:R-:W4:Y:S01]  /*5150*/  @!P2 LDG.E.U8 R19, desc[UR20][R36.64+0x29] ;  /* 0x000029142413a981 */ /* 0x000f22000c1e1100 */
[----:B------:R-:W-:Y:S02]  /*5160*/  ISETP.LT.OR P3, PT, R30, 0x31, !P1 ;  /* 0x000000311e00780c */ /* 0x000fe40004f61670 */
[----:B---3--:R-:W-:-:S04]  /*5170*/  @!P2 IADD3 R38, P4, P5, R24, R38, R16 ;  /* 0x000000261826a210 */ /* 0x008fc80007d9e010 */
[----:B------:R-:W-:Y:S02]  /*5180*/  @!P2 IADD3.X R39, R32, R39, R13, P4, P5 ;  /* 0x000000272027a210 */ /* 0x000fe400027ea40d */
        /* <DEDUP_REMOVED lines=17> */
[----:B--2---:R-:W-:-:S03]  /*52a0*/  @!P3 IADD3 R6, P4, R24, R40, RZ ;  /* 0x000000281806b210 */ /* 0x004fc60007f9e0ff */
[----:B------:R-:W-:Y:S02]  /*52b0*/  FFMA R122, R122, R10, R7 ;  /* 0x0000000a7a7a7223 */ /* 0x000fe40000000007 */
        /* <DEDUP_REMOVED lines=55> */
[----:B------:R4:W5:Y:S01]  /*5630*/  @!P1 LDG.E.U8 R19, desc[UR20][R28.64+0x39] ;  /* 0x000039141c139981 */ /* 0x000962000c1e1100 */
[----:B------:R-:W-:Y:S02]  /*5640*/  ISETP.LT.OR P2, PT, R30, 0x39, !P0 ;  /* 0x000000391e00780c */ /* 0x000fe40004741670 */
[----:B---3--:R-:W-:-:S05]  /*5650*/  @!P1 IADD3 R38, P3, R24, R38, RZ ;  /* 0x0000002618269210 */ /* 0x008fca0007f7e0ff */
[----:B------:R-:W-:Y:S01]  /*5660*/  @!P1 IMAD.X R39, R32, 0x1, R39, P3 ;  /* 0x0000000120279824 */ /* 0x000fe200018e0627 */
[----:B--2---:R-:W-:-:S05]  /*5670*/  PRMT R6, RZ, 0x7610, R6 ;  /* 0x00007610ff067816 */ /* 0x004fca0000000006 */
[----:B----4-:R-:W2:Y:S01]  /*5680*/  @!P2 LDC.64 R28, c[0x0][0x5c0] ;  /* 0x00017000ff1cab82 */ /* 0x010ea20000000a00 */
[----:B-----5:R-:W-:-:S04]  /*5690*/  LOP3.LUT R19, R19, 0xff, RZ, 0xc0, !PT ;  /* 0x000000ff13137812 */ /* 0x020fc800078ec0ff */
        /* <DEDUP_REMOVED lines=19> */
[----:B------:R3:W4:Y:S01]  /*57d0*/  @!P1 LDG.E.U8 R19, desc[UR20][R36.64+0x39] ;  /* 0x0000391424139981 */ /* 0x000722000c1e1100 */
[----:B------:R-:W-:-:S05]  /*57e0*/  IADD3 R29, P0, R33, 0x80, RZ ;  /* 0x00000080211d7810 */ /* 0x000fca0007f1e0ff */
[----:B--2---:R-:W-:Y:S01]  /*57f0*/  IMAD.WIDE.U32 R6, R29, UR6, R34 ;  /* 0x000000061d067c25 */ /* 0x004fe2000f8e0022 */
[----:B---3--:R-:W-:Y:S02]  /*5800*/  @!P1 IADD3 R36, P4, P5, R24, R40, R16 ;  /* 0x0000002818249210 */ /* 0x008fe40007d9e010 */
[----:B------:R-:W-:Y:S02]  /*5810*/  IADD3 R6, P2, R6, UR10, RZ ;  /* 0x0000000a06067c10 */ /* 0x000fe4000ff5e0ff */
[----:B------:R-:W-:Y:S02]  /*5820*/  @!P1 IADD3.X R37, R32, R41, R13, P4, P5 ;  /* 0x0000002920259210 */ /* 0x000fe400027ea40d */
[----:B----4-:R-:W-:-:S04]  /*5830*/  LOP3.LUT R19, R19, 0xff, RZ, 0xc0, !PT ;  /* 0x000000ff13137812 */ /* 0x010fc800078ec0ff */
[----:B------:R-:W-:-:S05]  /*5840*/  F2FP.F16.E4M3.UNPACK_B R19, R19 ;  /* 0x00000013ff13723e */ /* 0x000fca00020006ff */
[----:B------:R-:W-:Y:S02]  /*5850*/  HADD2.F32 R26, -RZ, R19.H0_H0 ;  /* 0x20000013ff1a7230 */ /* 0x000fe40000004100 */
[----:B------:R-:W-:Y:S01]  /*5860*/  IMAD.X R19, RZ, RZ, R27, P0 ;  /* 0x000000ffff137224 */ /* 0x000fe200000e061b */
[----:B------:R-:W-:Y:S02]  /*5870*/  ISETP.GE.AND P0, PT, R31, 0x81, PT ;  /* 0x000000811f00780c */ /* 0x000fe40003f06270 */
[----:B------:R-:W-:Y:S01]  /*5880*/  FMUL R26, R26, R11 ;  /* 0x0000000b1a1a7220 */ /* 0x000fe20000400000 */
[----:B------:R-:W-:Y:S01]  /*5890*/  IMAD R28, R19, UR6, RZ ;  /* 0x00000006131c7c24 */ /* 0x000fe2000f8e02ff */
[----:B------:R-:W-:Y:S02]  /*58a0*/  ISETP.LT.OR P3, PT, R30, 0x1, !P0 ;  /* 0x000000011e00780c */ /* 0x000fe40004761670 */
[----:B------:R-:W-:Y:S01]  /*58b0*/  FFMA R26, R203, R10, R26 ;  /* 0x0000000acb1a7223 */ /* 0x000fe2000000001a */
[----:B------:R-:W-:Y:S01]  /*58c0*/  IMAD R29, R29, UR7, R28 ;  /* 0x000000071d1d7c24 */ /* 0x000fe2000f8e021c */
[----:B------:R-:W-:-:S03]  /*58d0*/  PRMT R19, RZ, 0x7610, R19 ;  /* 0x00007610ff137816 */ /* 0x000fc60000000013 */
[----:B------:R-:W-:Y:S02]  /*58e0*/  F2FP.SATFINITE.E4M3.F32.PACK_AB_MERGE_C R39, RZ, R26, RZ ;  /* 0x0000001aff27723e */ /* 0x000fe400048070ff */
[----:B------:R-:W-:-:S03]  /*58f0*/  IADD3.X R7, R7, UR11, R29, P2, !PT ;  /* 0x0000000b07077c10 */ /* 0x000fc600097fe41d */
[----:B------:R2:W-:Y:S01]  /*5900*/  @!P1 STG.E.U8 desc[UR20][R36.64+0x39], R39 ;  /* 0x0000392724009986 */ /* 0x0005e2000c101114 */
[----:B------:R-:W3:Y:S03]  /*5910*/  @!P3 LDC.64 R28, c[0x0][0x5c0] ;  /* 0x00017000ff1cbb82 */ /* 0x000ee60000000a00 */
[----:B------:R-:W4:Y:S01]  /*5920*/  @!P3 LDG.E.U8 R19, desc[UR20][R6.64] ;  /* 0x000000140613b981 */ /* 0x000f22000c1e1100 */
[----:B------:R-:W-:-:S13]  /*5930*/  ISETP.LT.OR P2, PT, R30, 0x2, !P0 ;  /* 0x000000021e00780c */ /* 0x000fda0004741670 */
[----:B--2---:R-:W2:Y:S01]  /*5940*/  @!P2 LDC.64 R38, c[0x0][0x5c0] ;  /* 0x00017000ff26ab82 */ /* 0x004ea20000000a00 */
[----:B---3--:R-:W-:-:S04]  /*5950*/  @!P3 IADD3 R28, P1, P4, R24, R28, R15 ;  /* 0x0000001c181cb210 */ /* 0x008fc80007c3e00f */
[----:B------:R-:W-:Y:S02]  /*5960*/  @!P3 IADD3.X R29, R32, R29, R12, P1, P4 ;  /* 0x0000001d201db210 */ /* 0x000fe40000fe840c */
[----:B----4-:R-:W-:-:S04]  /*5970*/  LOP3.LUT R19, R19, 0xff, RZ, 0xc0, !PT ;  /* 0x000000ff13137812 */ /* 0x010fc800078ec0ff */
[----:B------:R-:W-:-:S05]  /*5980*/  F2FP.F16.E4M3.UNPACK_B R19, R19 ;  /* 0x00000013ff13723e */ /* 0x000fca00020006ff */
[----:B------:R-:W-:Y:S01]  /*5990*/  HADD2.F32 R26, -RZ, R19.H0_H0 ;  /* 0x20000013ff1a7230 */ /* 0x000fe20000004100 */
[----:B------:R-:W-:-:S04]  /*59a0*/  PRMT R19, RZ, 0x7610, R19 ;  /* 0x00007610ff137816 */ /* 0x000fc80000000013 */
[----:B------:R-:W-:-:S04]  /*59b0*/  FMUL R26, R26, R11 ;  /* 0x0000000b1a1a7220 */ /* 0x000fc80000400000 */
[----:B------:R-:W-:-:S05]  /*59c0*/  FFMA R26, R167, R10, R26 ;  /* 0x0000000aa71a7223 */ /* 0x000fca000000001a */
[----:B------:R-:W-:-:S05]  /*59d0*/  F2FP.SATFINITE.E4M3.F32.PACK_AB_MERGE_C R41, RZ, R26, RZ ;  /* 0x0000001aff29723e */ /* 0x000fca00048070ff */
[----:B------:R3:W-:Y:S04]  /*59e0*/  @!P3 STG.E.U8 desc[UR20][R28.64], R41 ;  /* 0x000000291c00b986 */ /* 0x0007e8000c101114 */
[----:B------:R-:W4:Y:S01]  /*59f0*/  @!P2 LDG.E.U8 R19, desc[UR20][R6.64+0x1] ;  /* 0x000001140613a981 */ /* 0x000f22000c1e1100 */
[----:B------:R-:W-:Y:S02]  /*5a00*/  IADD3 R37, P1, R33, 0x88, RZ ;  /* 0x0000008821257810 */ /* 0x000fe40007f3e0ff */
[----:B--2---:R-:W-:-:S03]  /*5a10*/  @!P2 IADD3 R38, P4, P5, R24, R38, R15 ;  /* 0x000000261826a210 */ /* 0x004fc60007d9e00f */
[----:B------:R-:W-:Y:S01]  /*5a20*/  IMAD.X R36, RZ, RZ, R27, P1 ;  /* 0x000000ffff247224 */ /* 0x000fe200008e061b */
[----:B------:R-:W-:Y:S01]  /*5a30*/  ISETP.GE.AND P1, PT, R31, 0x89, PT ;  /* 0x000000891f00780c */ /* 0x000fe20003f26270 */
[----:B---3--:R-:W-:Y:S01]  /*5a40*/  IMAD.WIDE.U32 R28, R37, UR6, R34 ;  /* 0x00000006251c7c25 */ /* 0x008fe2000f8e0022 */
[----:B------:R-:W-:Y:S02]  /*5a50*/  @!P2 IADD3.X R39, R32, R39, R12, P4, P5 ;  /* 0x000000272027a210 */ /* 0x000fe400027ea40c */
[----:B------:R-:W-:Y:S01]  /*5a60*/  ISETP.LT.OR P3, PT, R30, 0x1, !P1 ;  /* 0x000000011e00780c */ /* 0x000fe20004f61670 */
[----:B------:R-:W-:Y:S01]  /*5a70*/  IMAD R36, R36, UR6, RZ ;  /* 0x0000000624247c24 */ /* 0x000fe2000f8e02ff */
[----:B------:R-:W-:-:S03]  /*5a80*/  IADD3 R28, P4, R28, UR10, RZ ;  /* 0x0000000a1c1c7c10 */ /* 0x000fc6000ff9e0ff */
[----:B------:R-:W-:-:S05]  /*5a90*/  IMAD R37, R37, UR7, R36 ;  /* 0x0000000725257c24 */ /* 0x000fca000f8e0224 */
[----:B------:R-:W-:-:S03]  /*5aa0*/  IADD3.X R29, R29, UR11, R37, P4, !PT ;  /* 0x0000000b1d1d7c10 */ /* 0x000fc6000a7fe425 */
[----:B------:R-:W2:Y:S01]  /*5ab0*/  @!P3 LDC.64 R42, c[0x0][0x5c0] ;  /* 0x00017000ff2abb82 */ /* 0x000ea20000000a00 */
        /* <DEDUP_REMOVED lines=9> */
[----:B------:R-:W-:Y:S02]  /*5b50*/  @!P3 IADD3 R37, P4, P5, R15, R24, R16 ;  /* 0x000000180f25b210 */ /* 0x000fe40007d9e010 */
[----:B------:R-:W-:Y:S02]  /*5b60*/  ISETP.LT.OR P2, PT, R30, 0x2, !P1 ;  /* 0x000000021e00780c */ /* 0x000fe40004f41670 */
[----:B----4-:R-:W-:-:S04]  /*5b70*/  LOP3.LUT R19, R19, 0xff, RZ, 0xc0, !PT ;  /* 0x000000ff13137812 */ /* 0x010fc800078ec0ff */
[----:B------:R-:W-:-:S05]  /*5b80*/  F2FP.F16.E4M3.UNPACK_B R19, R19 ;  /* 0x00000013ff13723e */ /* 0x000fca00020006ff */
[----:B------:R-:W-:-:S05]  /*5b90*/  HADD2.F32 R26, -RZ, R19.H0_H0 ;  /* 0x20000013ff1a7230 */ /* 0x000fca0000004100 */
[----:B------:R-:W-:Y:S01]  /*5ba0*/  FMUL R19, R26, R11 ;  /* 0x0000000b1a137220 */ /* 0x000fe20000400000 */
[----:B------:R-:W-:Y:S02]  /*5bb0*/  @!P3 IADD3.X R26, R12, R32, R13, P4, P5 ;  /* 0x000000200c1ab210 */ /* 0x000fe400027ea40d */
[----:B--2---:R-:W-:Y:S01]  /*5bc0*/  @!P3 IADD3 R36, P4, R37, R42, RZ ;  /* 0x0000002a2524b210 */ /* 0x004fe20007f9e0ff */
[----:B------:R-:W-:-:S04]  /*5bd0*/  FFMA R19, R178, R10, R19 ;  /* 0x0000000ab2137223 */ /* 0x000fc80000000013 */
[----:B------:R-:W-:Y:S01]  /*5be0*/  @!P3 IMAD.X R37, R26, 0x1, R43, P4 ;  /* 0x000000011a25b824 */ /* 0x000fe200020e062b */
[----:B---3--:R-:W-:Y:S01]  /*5bf0*/  F2FP.SATFINITE.E4M3.F32.PACK_AB_MERGE_C R41, RZ, R19, RZ ;  /* 0x00000013ff29723e */ /* 0x008fe200048070ff */
[----:B------:R-:W2:Y:S01]  /*5c00*/  @!P2 LDC.64 R42, c[0x0][0x5c0] ;  /* 0x00017000ff2aab82 */ /* 0x000ea20000000a00 */
[----:B------:R-:W-:-:S03]  /*5c10*/  PRMT R19, RZ, 0x7610, R19 ;  /* 0x00007610ff137816 */ /* 0x000fc60000000013 */
[----:B------:R3:W-:Y:S04]  /*5c20*/  @!P3 STG.E.U8 desc[UR20][R36.64], R41 ;  /* 0x000000292400b986 */ /* 0x0007e8000c101114 */
[----:B------:R-:W4:Y:S01]  /*5c30*/  @!P2 LDG.E.U8 R19, desc[UR20][R28.64+0x1] ;  /* 0x000001141c13a981 */ /* 0x000f22000c1e1100 */
[----:B------:R-:W-:Y:S02]  /*5c40*/  @!P2 IADD3 R39, P4, P5, R15, R24, R16 ;  /* 0x000000180f27a210 */ /* 0x000fe40007d9e010 */
[----:B------:R-:W-:-:S13]  /*5c50*/  ISETP.LT.OR P3, PT, R30, 0x9, !P0 ;  /* 0x000000091e00780c */ /* 0x000fda0004761670 */
[----:B---3--:R-:W3:Y:S01]  /*5c60*/  @!P3 LDC.64 R36, c[0x0][0x5c0] ;  /* 0x00017000ff24bb82 */ /* 0x008ee20000000a00 */
        /* <DEDUP_REMOVED lines=8> */
[----:B------:R-:W-:Y:S02]  /*5cf0*/  F2FP.SATFINITE.E4M3.F32.PACK_AB_MERGE_C R41, RZ, R19, RZ ;  /* 0x00000013ff29723e */ /* 0x000fe400048070ff */
[----:B------:R-:W-:-:S03]  /*5d00*/  PRMT R19, RZ, 0x7610, R19 ;  /* 0x00007610ff137816 */ /* 0x000fc60000000013 */
[----:B------:R2:W-:Y:S04]  /*5d10*/  @!P2 STG.E.U8 desc[UR20][R38.64+0x1], R41 ;  /* 0x000001292600a986 */ /* 0x0005e8000c101114 */
[----:B------:R-:W4:Y:S01]  /*5d20*/  @!P3 LDG.E.U8 R19, desc[UR20][R6.64+0x8] ;  /* 0x000008140613b981 */ /* 0x000f22000c1e1100 */
[----:B------:R-:W-:Y:S02]  /*5d30*/  ISETP.LT.OR P2, PT, R30, 0xa, !P0 ;  /* 0x0000000a1e00780c */ /* 0x000fe40004741670 */
[----:B---3--:R-:W-:-:S04]  /*5d40*/  @!P3 IADD3 R36, P4, P5, R24, R36, R15 ;  /* 0x000000241824b210 */ /* 0x008fc80007d9e00f */
[----:B------:R-:W-:-:S07]  /*5d50*/  @!P3 IADD3.X R37, R32, R37, R12, P4, P5 ;  /* 0x000000252025b210 */ /* 0x000fce00027ea40c */
[----:B--2---:R-:W2:Y:S01]  /*5d60*/  @!P2 LDC.64 R38, c[0x0][0x5c0] ;  /* 0x00017000ff26ab82 */ /* 0x004ea20000000a00 */
        /* <DEDUP_REMOVED lines=12> */
[----:B------:R-:W2:Y:S01]  /*5e30*/  @!P3 LDC.64 R42, c[0x0][0x5c0] ;  /* 0x00017000ff2abb82 */ /* 0x000ea20000000a00 */
[----:B----4-:R-:W-:-:S04]  /*5e40*/  LOP3.LUT R19, R19, 0xff, RZ, 0xc0, !PT ;  /* 0x000000ff13137812 */ /* 0x010fc800078ec0ff */
[----:B------:R-:W-:-:S05]  /*5e50*/  F2FP.F16.E4M3.UNPACK_B R19, R19 ;  /* 0x00000013ff13723e */ /* 0x000fca00020006ff */
[----:B------:R-:W-:Y:S01]  /*5e60*/  HADD2.F32 R26, -RZ, R19.H0_H0 ;  /* 0x20000013ff1a7230 */ /* 0x000fe20000004100 */
[----:B------:R-:W-:-:S04]  /*5e70*/  PRMT R19, RZ, 0x7610, R19 ;  /* 0x00007610ff137816 */ /* 0x000fc80000000013 */
[----:B------:R-:W-:-:S04]  /*5e80*/  FMUL R26, R26, R11 ;  /* 0x0000000b1a1a7220 */ /* 0x000fc80000400000 */
[----:B------:R-:W-:-:S05]  /*5e90*/  FFMA R26, R169, R10, R26 ;  /* 0x0000000aa91a7223 */ /* 0x000fca000000001a */
[----:B---3--:R-:W-:-:S05]  /*5ea0*/  F2FP.SATFINITE.E4M3.F32.PACK_AB_MERGE_C R41, RZ, R26, RZ ;  /* 0x0000001aff29723e */ /* 0x008fca00048070ff */
        /* <DEDUP_REMOVED lines=74> */
[----:B------:R-:W-:Y:S02]  /*6350*/  ISETP.LT.OR P3, PT, R30, 0x19, !P0 ;  /* 0x000000191e00780c */ /* 0x000fe40004761670 */
[----:B------:R-:W-:Y:S02]  /*6360*/  @!P2 IADD3.X R40, R12, R32, R13, P4, P5 ;  /* 0x000000200c28a210 */ /* 0x000fe400027ea40d */
[----:B--2---:R-:W-:-:S09]  /*6370*/  @!P2 IADD3 R38, P4, R39, R42, RZ ;  /* 0x0000002a2726a210 */ /* 0x004fd20007f9e0ff */
[----:B---3--:R-:W2:Y:S01]  /*6380*/  @!P3 LDC.64 R36, c[0x0][0x5c0] ;  /* 0x00017000ff24bb82 */ /* 0x008ea20000000a00 */
[----:B------:R-:W-:Y:S01]  /*6390*/  @!P2 IMAD.X R39, R40, 0x1, R43, P4 ;  /* 0x000000012827a824 */ /* 0x000fe200020e062b */
        /* <DEDUP_REMOVED lines=84> */
[----:B------:R-:W-:-:S05]  /*68e0*/  HADD2.F32 R26, -RZ, R19.H0_H0 ;  /* 0x20000013ff1a7230 */ /* 0x000fca0000004100 */
[----:B------:R-:W-:-:S04]  /*68f0*/  FMUL R19, R26, R11 ;  /* 0x0000000b1a137220 */ /* 0x000fc80000400000 */
[----:B------:R-:W-:-:S05]  /*6900*/  FFMA R19, R150, R10, R19 ;  /* 0x0000000a96137223 */ /* 0x000fca0000000013 */
[----:B---3--:R-:W-:Y:S02]  /*6910*/  F2FP.SATFINITE.E4M3.F32.PACK_AB_MERGE_C R41, RZ, R19, RZ ;  /* 0x00000013ff29723e */ /* 0x008fe400048070ff */
[----:B------:R-:W-:-:S03]  /*6920*/  PRMT R19, RZ, 0x7610, R19 ;  /* 0x00007610ff137816 */ /* 0x000fc60000000013 */
[----:B------:R3:W-:Y:S04]  /*6930*/  @!P2 STG.E.U8 desc[UR20][R38.64+0x21], R41 ;  /* 0x000021292600a986 */ /* 0x0007e8000c101114 */
[----:B------:R-:W4:Y:S01]  /*6940*/  @!P3 LDG.E.U8 R19, desc[UR20][R28.64+0x20] ;  /* 0x000020141c13b981 */ /* 0x000f22000c1e1100 */
[----:B------:R-:W-:Y:S02]  /*6950*/  @!P3 IADD3 R37, P4, P5, R15, R24, R16 ;  /* 0x000000180f25b210 */ /* 0x000fe40007d9e010 */
[----:B------:R-:W-:Y:S02]  /*6960*/  ISETP.LT.OR P2, PT, R30, 0x22, !P1 ;  /* 0x000000221e00780c */ /* 0x000fe40004f41670 */
[----:B------:R-:W-:Y:S02]  /*6970*/  @!P3 IADD3.X R40, R12, R32, R13, P4, P5 ;  /* 0x000000200c28b210 */ /* 0x000fe400027ea40d */
[----:B--2---:R-:W-:-:S05]  /*6980*/  @!P3 IADD3 R36, P4, R37, R42, RZ ;  /* 0x0000002a2524b210 */ /* 0x004fca0007f9e0ff */
[----:B------:R-:W-:-:S04]  /*6990*/  @!P3 IMAD.X R37, R40, 0x1, R43, P4 ;  /* 0x000000012825b824 */ /* 0x000fc800020e062b */
        /* <DEDUP_REMOVED lines=52> */
[----:B------:R-:W-:-:S13]  /*6ce0*/  ISETP.LT.OR P2, PT, R30, 0x2a, !P1 ;  /* 0x0000002a1e00780c */ /* 0x000fda0004f41670 */
[----:B------:R-:W5:Y:S01]  /*6cf0*/  @!P2 LDC.64 R42, c[0x0][0x5c0] ;  /* 0x00017000ff2aab82 */ /* 0x000f620000000a00 */
        /* <DEDUP_REMOVED lines=8> */
[----:B---3--:R-:W-:Y:S02]  /*6d80*/  F2FP.SATFINITE.E4M3.F32.PACK_AB_MERGE_C R23, RZ, R19, RZ ;  /* 0x00000013ff17723e */ /* 0x008fe400048070ff */
[----:B------:R-:W-:-:S03]  /*6d90*/  PRMT R19, RZ, 0x7610, R19 ;  /* 0x00007610ff137816 */ /* 0x000fc60000000013 */
[----:B------:R2:W-:Y:S04]  /*6da0*/  @!P3 STG.E.U8 desc[UR20][R36.64+0x28], R23 ;  /* 0x000028172400b986 */ /* 0x0005e8000c101114 */
[----:B------:R-:W3:Y:S01]  /*6db0*/  @!P2 LDG.E.U8 R19, desc[UR20][R28.64+0x29] ;  /* 0x000029141c13a981 */ /* 0x000ee2000c1e1100 */
[----:B------:R-:W-:Y:S02]  /*6dc0*/  @!P2 IADD3 R39, P4, P5, R15, R24, R16 ;  /* 0x000000180f27a210 */ /* 0x000fe40007d9e010 */
[----:B------:R-:W-:Y:S02]  /*6dd0*/  ISETP.LT.OR P3, PT, R30, 0x31, !P0 ;  /* 0x000000311e00780c */ /* 0x000fe40004761670 */
[----:B------:R-:W-:Y:S02]  /*6de0*/  @!P2 IADD3.X R40, R12, R32, R13, P4, P5 ;  /* 0x000000200c28a210 */ /* 0x000fe400027ea40d */
[----:B-----5:R-:W-:-:S05]  /*6df0*/  @!P2 IADD3 R38, P4, R39, R42, RZ ;  /* 0x0000002a2726a210 */ /* 0x020fca0007f9e0ff */
[----:B------:R-:W-:-:S04]  /*6e00*/  @!P2 IMAD.X R39, R40, 0x1, R43, P4 ;  /* 0x000000012827a824 */ /* 0x000fc800020e062b */
[----:B--2---:R-:W2:Y:S01]  /*6e10*/  @!P3 LDC.64 R36, c[0x0][0x5c0] ;  /* 0x00017000ff24bb82 */ /* 0x004ea20000000a00 */
[----:B---3--:R-:W-:-:S04]  /*6e20*/  LOP3.LUT R19, R19, 0xff, RZ, 0xc0, !PT ;  /* 0x000000ff13137812 */ /* 0x008fc800078ec0ff */
        /* <DEDUP_REMOVED lines=76> */
[----:B------:R4:W5:Y:S01]  /*72f0*/  @!P0 LDG.E.U8 R19, desc[UR20][R6.64+0x39] ;  /* 0x0000391406138981 */ /* 0x000962000c1e1100 */
[----:B------:R-:W-:Y:S02]  /*7300*/  ISETP.LT.OR P2, PT, R30, 0x39, !P1 ;  /* 0x000000391e00780c */ /* 0x000fe40004f41670 */
[----:B--2---:R-:W-:-:S04]  /*7310*/  @!P0 IADD3 R38, P3, P4, R24, R38, R15 ;  /* 0x0000002618268210 */ /* 0x004fc80007c7e00f */
[----:B------:R-:W-:Y:S02]  /*7320*/  @!P0 IADD3.X R39, R32, R39, R12, P3, P4 ;  /* 0x0000002720278210 */ /* 0x000fe40001fe840c */
[----:B----4-:R-:W-:-:S05]  /*7330*/  PRMT R6, RZ, 0x7610, R6 ;  /* 0x00007610ff067816 */ /* 0x010fca0000000006 */
[----:B---3--:R-:W2:Y:S01]  /*7340*/  @!P2 LDC.64 R36, c[0x0][0x5c0] ;  /* 0x00017000ff24ab82 */ /* 0x008ea20000000a00 */
        /* <DEDUP_REMOVED lines=8> */
[----:B------:R-:W-:Y:S02]  /*73d0*/  @!P2 IADD3 R7, P0, P3, R15, R24, R16 ;  /* 0x000000180f07a210 */ /* 0x000fe40007b1e010 */
[----:B------:R-:W-:Y:S02]  /*73e0*/  ISETP.LT.OR P1, PT, R30, 0x3a, !P1 ;  /* 0x0000003a1e00780c */ /* 0x000fe40004f21670 */
[----:B---3--:R-:W-:-:S11]  /*73f0*/  PRMT R19, RZ, 0x7610, R19 ;  /* 0x00007610ff137816 */ /* 0x008fd60000000013 */
[----:B------:R-:W3:Y:S01]  /*7400*/  @!P1 LDC.64 R40, c[0x0][0x5c0] ;  /* 0x00017000ff289b82 */ /* 0x000ee20000000a00 */
[----:B----4-:R-:W-:-:S04]  /*7410*/  LOP3.LUT R6, R6, 0xff, RZ, 0xc0, !PT ;  /* 0x000000ff06067812 */ /* 0x010fc800078ec0ff */
[----:B------:R-:W-:-:S05]  /*7420*/  F2FP.F16.E4M3.UNPACK_B R6, R6 ;  /* 0x00000006ff06723e */ /* 0x000fca00020006ff */
[----:B------:R-:W-:-:S05]  /*7430*/  HADD2.F32 R6, -RZ, R6.H0_H0 ;  /* 0x20000006ff067230 */ /* 0x000fca0000004100 */
[----:B------:R-:W-:Y:S01]  /*7440*/  FMUL R26, R6, R11 ;  /* 0x0000000b061a7220 */ /* 0x000fe20000400000 */
[----:B--2---:R-:W-:Y:S02]  /*7450*/  @!P2 IADD3 R6, P4, R7, R36, RZ ;  /* 0x000000240706a210 */ /* 0x004fe40007f9e0ff */
[----:B------:R-:W-:Y:S01]  /*7460*/  @!P2 IADD3.X R36, R12, R32, R13, P0, P3 ;  /* 0x000000200c24a210 */ /* 0x000fe200007e640d */
[----:B------:R-:W-:-:S04]  /*7470*/  FFMA R26, R183, R10, R26 ;  /* 0x0000000ab71a7223 */ /* 0x000fc8000000001a */
[----:B------:R-:W-:Y:S01]  /*7480*/  @!P2 IMAD.X R7, R36, 0x1, R37, P4 ;  /* 0x000000012407a824 */ /* 0x000fe200020e0625 */
[----:B------:R-:W-:-:S05]  /*7490*/  F2FP.SATFINITE.E4M3.F32.PACK_AB_MERGE_C R37, RZ, R26, RZ ;  /* 0x0000001aff25723e */ /* 0x000fca00048070ff */
[----:B------:R2:W-:Y:S04]  /*74a0*/  @!P2 STG.E.U8 desc[UR20][R6.64+0x38], R37 ;  /* 0x000038250600a986 */ /* 0x0005e8000c101114 */
[----:B------:R4:W5:Y:S01]  /*74b0*/  @!P1 LDG.E.U8 R19, desc[UR20][R28.64+0x39] ;  /* 0x000039141c139981 */ /* 0x000962000c1e1100 */
[----:B------:R-:W-:Y:S02]  /*74c0*/  IADD3 R23, P0, R33, 0x100, RZ ;  /* 0x0000010021177810 */ /* 0x000fe40007f1e0ff */
[----:B------:R-:W-:-:S04]  /*74d0*/  @!P1 IADD3 R39, P4, P5, R15, R24, R16 ;  /* 0x000000180f279210 */ /* 0x000fc80007d9e010 */
[----:B---3--:R-:W-:Y:S01]  /*74e0*/  @!P1 IADD3 R36, P3, R39, R40, RZ ;  /* 0x0000002827249210 */ /* 0x008fe20007f7e0ff */
[----:B--2---:R-:W-:Y:S01]  /*74f0*/  IMAD.WIDE.U32 R6, R23, UR6, R34 ;  /* 0x0000000617067c25 */ /* 0x004fe2000f8e0022 */
[----:B----4-:R-:W-:Y:S02]  /*7500*/  @!P1 IADD3.X R28, R12, R32, R13, P4, P5 ;  /* 0x000000200c1c9210 */ /* 0x010fe400027ea40d */
[----:B------:R-:W-:-:S03]  /*7510*/  IADD3 R6, P4, R6, UR10, RZ ;  /* 0x0000000a06067c10 */ /* 0x000fc6000ff9e0ff */
[----:B------:R-:W-:Y:S01]  /*7520*/  @!P1 IMAD.X R37, R28, 0x1, R41, P3 ;  /* 0x000000011c259824 */ /* 0x000fe200018e0629 */
[----:B-----5:R-:W-:-:S04]  /*7530*/  LOP3.LUT R19, R19, 0xff, RZ, 0xc0, !PT ;  /* 0x000000ff13137812 */ /* 0x020fc800078ec0ff */
[----:B------:R-:W-:-:S05]  /*7540*/  F2FP.F16.E4M3.UNPACK_B R19, R19 ;  /* 0x00000013ff13723e */ /* 0x000fca00020006ff */
[----:B------:R-:W-:-:S05]  /*7550*/  HADD2.F32 R26, -RZ, R19.H0_H0 ;  /* 0x20000013ff1a7230 */ /* 0x000fca0000004100 */
[----:B------:R-:W-:Y:S01]  /*7560*/  FMUL R19, R26, R11 ;  /* 0x0000000b1a137220 */ /* 0x000fe20000400000 */
[----:B------:R-:W-:Y:S01]  /*7570*/  IMAD.X R26, RZ, RZ, R27, P0 ;  /* 0x000000ffff1a7224 */ /* 0x000fe200000e061b */
[----:B------:R-:W-:Y:S02]  /*7580*/  ISETP.GE.AND P0, PT, R31, 0x101, PT ;  /* 0x000001011f00780c */ /* 0x000fe40003f06270 */
[----:B------:R-:W-:Y:S01]  /*7590*/  FFMA R19, R180, R10, R19 ;  /* 0x0000000ab4137223 */ /* 0x000fe20000000013 */
[----:B------:R-:W-:Y:S01]  /*75a0*/  IMAD R26, R26, UR6, RZ ;  /* 0x000000061a1a7c24 */ /* 0x000fe2000f8e02ff */
[----:B------:R-:W-:-:S03]  /*75b0*/  ISETP.LT.OR P2, PT, R30, 0x1, !P0 ;  /* 0x000000011e00780c */ /* 0x000fc60004741670 */
[----:B------:R-:W-:Y:S01]  /*75c0*/  IMAD R23, R23, UR7, R26 ;  /* 0x0000000717177c24 */ /* 0x000fe2000f8e021a */
[----:B------:R-:W-:Y:S02]  /*75d0*/  F2FP.SATFINITE.E4M3.F32.PACK_AB_MERGE_C R39, RZ, R19, RZ ;  /* 0x00000013ff27723e */ /* 0x000fe400048070ff */
[----:B------:R-:W-:Y:S02]  /*75e0*/  PRMT R19, RZ, 0x7610, R19 ;  /* 0x00007610ff137816 */ /* 0x000fe40000000013 */
[----:B------:R-:W-:Y:S01]  /*75f0*/  IADD3.X R7, R7, UR11, R23, P4, !PT ;  /* 0x0000000b07077c10 */ /* 0x000fe2000a7fe417 */
[----:B------:R2:W-:Y:S04]  /*7600*/  @!P1 STG.E.U8 desc[UR20][R36.64+0x39], R39 ;  /* 0x0000392724009986 */ /* 0x0005e8000c101114 */
[----:B------:R-:W3:Y:S01]  /*7610*/  @!P2 LDG.E.U8 R19, desc[UR20][R6.64] ;  /* 0x000000140613a981 */ /* 0x000ee2000c1e1100 */
[----:B------:R-:W4:Y:S01]  /*7620*/  @!P2 LDC.64 R28, c[0x0][0x5c0] ;  /* 0x00017000ff1cab82 */ /* 0x000f220000000a00 */
[----:B------:R-:W-:-:S13]  /*7630*/  ISETP.LT.OR P3, PT, R30, 0x2, !P0 ;  /* 0x000000021e00780c */ /* 0x000fda0004761670 */
[----:B--2---:R-:W2:Y:S01]  /*7640*/  @!P3 LDC.64 R36, c[0x0][0x5c0] ;  /* 0x00017000ff24bb82 */ /* 0x004ea20000000a00 */
[----:B----4-:R-:W-:-:S04]  /*7650*/  @!P2 IADD3 R28, P1, P4, R24, R28, R17 ;  /* 0x0000001c181ca210 */ /* 0x010fc80007c3e011 */
[----:B------:R-:W-:Y:S02]  /*7660*/  @!P2 IADD3.X R29, R32, R29, R14, P1, P4 ;  /* 0x0000001d201da210 */ /* 0x000fe40000fe840e */
        /* <DEDUP_REMOVED lines=13> */
[----:B------:R-:W-:Y:S01]  /*7740*/  IMAD.WIDE.U32 R34, R33, UR6, R34 ;  /* 0x0000000621227c25 */ /* 0x000fe2000f8e0022 */
[----:B------:R-:W-:Y:S02]  /*7750*/  @!P3 IADD3.X R37, R32, R37, R14, P4, P5 ;  /* 0x000000252025b210 */ /* 0x000fe400027ea40e */
[----:B------:R-:W-:Y:S01]  /*7760*/  ISETP.LT.OR P2, PT, R30, 0x1, !P1 ;  /* 0x000000011e00780c */ /* 0x000fe20004f41670 */
[----:B------:R-:W-:-:S04]  /*7770*/  IMAD R38, R27, UR6, RZ ;  /* 0x000000061b267c24 */ /* 0x000fc8000f8e02ff */
[----:B------:R-:W-:-:S08]  /*7780*/  IMAD R33, R33, UR7, R38 ;  /* 0x0000000721217c24 */ /* 0x000fd0000f8e0226 */
[----:B------:R-:W2:Y:S01]  /*7790*/  @!P2 LDC.64 R38, c[0x0][0x5c0] ;  /* 0x00017000ff26ab82 */ /* 0x000ea20000000a00 */
[----:B----4-:R-:W-:-:S04]  /*77a0*/  LOP3.LUT R19, R19, 0xff, RZ, 0xc0, !PT ;  /* 0x000000ff13137812 */ /* 0x010fc800078ec0ff */
[----:B------:R-:W-:-:S05]  /*77b0*/  F2FP.F16.E4M3.UNPACK_B R19, R19 ;  /* 0x00000013ff13723e */ /* 0x000fca00020006ff */
[----:B------:R-:W-:Y:S01]  /*77c0*/  HADD2.F32 R26, -RZ, R19.H0_H0 ;  /* 0x20000013ff1a7230 */ /* 0x000fe20000004100 */
[----:B------:R-:W-:-:S04]  /*77d0*/  PRMT R19, RZ, 0x7610, R19 ;  /* 0x00007610ff137816 */ /* 0x000fc80000000013 */
[----:B------:R-:W-:-:S04]  /*77e0*/  FMUL R26, R26, R11 ;  /* 0x0000000b1a1a7220 */ /* 0x000fc80000400000 */
[----:B------:R-:W-:Y:S01]  /*77f0*/  FFMA R177, R177, R10, R26 ;  /* 0x0000000ab1b17223 */ /* 0x000fe2000000001a */
[----:B------:R-:W-:-:S04]  /*7800*/  IADD3 R26, P4, R34, UR10, RZ ;  /* 0x0000000a221a7c10 */ /* 0x000fc8000ff9e0ff */
[----:B------:R-:W-:Y:S02]  /*7810*/  F2FP.SATFINITE.E4M3.F32.PACK_AB_MERGE_C R177, RZ, R177, RZ ;  /* 0x000000b1ffb1723e */ /* 0x000fe400048070ff */
[----:B------:R-:W-:-:S03]  /*7820*/  IADD3.X R27, R35, UR11, R33, P4, !PT ;  /* 0x0000000b231b7c10 */ /* 0x000fc6000a7fe421 */
[----:B------:R4:W-:Y:S04]  /*7830*/  @!P3 STG.E.U8 desc[UR20][R36.64+0x1], R177 ;  /* 0x000001b12400b986 */ /* 0x0009e8000c101114 */
[----:B------:R-:W5:Y:S01]  /*7840*/  @!P2 LDG.E.U8 R19, desc[UR20][R26.64] ;  /* 0x000000141a13a981 */ /* 0x000f62000c1e1100 */
[----:B---3--:R-:W-:Y:S02]  /*7850*/  @!P2 IADD3 R29, P4, P5, R17, R24, R16 ;  /* 0x00000018111da210 */ /* 0x008fe40007d9e010 */
[----:B------:R-:W-:Y:S02]  /*7860*/  ISETP.LT.OR P3, PT, R30, 0x2, !P1 ;  /* 0x000000021e00780c */ /* 0x000fe40004f61670 */
[----:B------:R-:W-:-:S11]  /*7870*/  @!P2 IADD3.X R34, R14, R32, R13, P4, P5 ;  /* 0x000000200e22a210 */ /* 0x000fd600027ea40d */
[----:B------:R-:W3:Y:S01]  /*7880*/  @!P3 LDC.64 R40, c[0x0][0x5c0] ;  /* 0x00017000ff28bb82 */ /* 0x000ee20000000a00 */
[----:B-----5:R-:W-:-:S04]  /*7890*/  LOP3.LUT R19, R19, 0xff, RZ, 0xc0, !PT ;  /* 0x000000ff13137812 */ /* 0x020fc800078ec0ff */
        /* <DEDUP_REMOVED lines=9> */
[----:B------:R-:W5:Y:S01]  /*7930*/  @!P3 LDG.E.U8 R19, desc[UR20][R26.64+0x1] ;  /* 0x000001141a13b981 */ /* 0x000f62000c1e1100 */
[----:B------:R-:W-:Y:S02]  /*7940*/  @!P3 IADD3 R35, P4, P5, R17, R24, R16 ;  /* 0x000000181123b210 */ /* 0x000fe40007d9e010 */
[----:B------:R-:W-:Y:S02]  /*7950*/  ISETP.LT.OR P2, PT, R30, 0x9, !P0 ;  /* 0x000000091e00780c */ /* 0x000fe40004741670 */
[----:B------:R-:W-:Y:S02]  /*7960*/  @!P3 IADD3.X R38, R14, R32, R13, P4, P5 ;  /* 0x000000200e26b210 */ /* 0x000fe400027ea40d */
[----:B-----5:R-:W-:-:S04]  /*7970*/  LOP3.LUT R19, R19, 0xff, RZ, 0xc0, !PT ;  /* 0x000000ff13137812 */ /* 0x020fc800078ec0ff */
[----:B------:R-:W-:-:S05]  /*7980*/  F2FP.F16.E4M3.UNPACK_B R19, R19 ;  /* 0x00000013ff13723e */ /* 0x000fca00020006ff */
[----:B------:R-:W-:Y:S01]  /*7990*/  HADD2.F32 R34, -RZ, R19.H0_H0 ;  /* 0x20000013ff227230 */ /* 0x000fe20000004100 */
[----:B------:R-:W-:-:S04]  /*79a0*/  PRMT R19, RZ, 0x7610, R19 ;  /* 0x00007610ff137816 */ /* 0x000fc80000000013 */
[----:B----4-:R-:W-:Y:S01]  /*79b0*/  FMUL R36, R34, R11 ;  /* 0x0000000b22247220 */ /* 0x010fe20000400000 */
[----:B---3--:R-:W-:-:S03]  /*79c0*/  @!P3 IADD3 R34, P4, R35, R40, RZ ;  /* 0x000000282322b210 */ /* 0x008fc60007f9e0ff */
[----:B------:R-:W-:Y:S02]  /*79d0*/  FFMA R36, R171, R10, R36 ;  /* 0x0000000aab247223 */ /* 0x000fe40000000024 */
[----:B------:R-:W-:-:S03]  /*79e0*/  @!P3 IMAD.X R35, R38, 0x1, R41, P4 ;  /* 0x000000012623b824 */ /* 0x000fc600020e0629 */
[----:B--2---:R-:W-:Y:S02]  /*79f0*/  F2FP.SATFINITE.E4M3.F32.PACK_AB_MERGE_C R23, RZ, R36, RZ ;  /* 0x00000024ff17723e */ /* 0x004fe400048070ff */
[----:B------:R-:W2:Y:S03]  /*7a00*/  @!P2 LDC.64 R36, c[0x0][0x5c0] ;  /* 0x00017000ff24ab82 */ /* 0x000ea60000000a00 */
[----:B------:R3:W-:Y:S04]  /*7a10*/  @!P3 STG.E.U8 desc[UR20][R34.64+0x1], R23 ;  /* 0x000001172200b986 */ /* 0x0007e8000c101114 */
[----:B------:R-:W4:Y:S01]  /*7a20*/  @!P2 LDG.E.U8 R19, desc[UR20][R6.64+0x8] ;  /* 0x000008140613a981 */ /* 0x000f22000c1e1100 */
[----:B------:R-:W-:-:S02]  /*7a30*/  ISETP.LT.OR P3, PT, R30, 0xa, !P0 ;  /* 0x0000000a1e00780c */ /* 0x000fc40004761670 */
        /* <DEDUP_REMOVED lines=12> */
[----:B------:R-:W-:-:S13]  /*7b00*/  ISETP.LT.OR P2, PT, R30, 0x9, !P1 ;  /* 0x000000091e00780c */ /* 0x000fda0004f41670 */
[----:B------:R-:W5:Y:S01]  /*7b10*/  @!P2 LDC.64 R40, c[0x0][0x5c0] ;  /* 0x00017000ff28ab82 */ /* 0x000f620000000a00 */
[----:B----4-:R-:W-:-:S04]  /*7b20*/  LOP3.LUT R19, R19, 0xff, RZ, 0xc0, !PT ;  /* 0x000000ff13137812 */ /* 0x010fc800078ec0ff */
[----:B------:R-:W-:-:S05]  /*7b30*/  F2FP.F16.E4M3.UNPACK_B R19, R19 ;  /* 0x00000013ff13723e */ /* 0x000fca00020006ff */
[----:B------:R-:W-:-:S05]  /*7b40*/  HADD2.F32 R34, -RZ, R19.H0_H0 ;  /* 0x20000013ff227230 */ /* 0x000fca0000004100 */
[----:B------:R-:W-:Y:S01]  /*7b50*/  FMUL R19, R34, R11 ;  /* 0x0000000b22137220 */ /* 0x000fe20000400000 */
[----:B--2---:R-:W-:-:S03]  /*7b60*/  @!P3 IADD3 R34, P4, P5, R24, R36, R17 ;  /* 0x000000241822b210 */ /* 0x004fc60007d9e011 */
[----:B------:R-:W-:Y:S01]  /*7b70*/  FFMA R19, R168, R10, R19 ;  /* 0x0000000aa8137223 */ /* 0x000fe20000000013 */
[----:B------:R-:W-:-:S04]  /*7b80*/  @!P3 IADD3.X R35, R32, R37, R14, P4, P5 ;  /* 0x000000252023b210 */ /* 0x000fc800027ea40e */
[----:B---3--:R-:W-:Y:S02]  /*7b90*/  F2FP.SATFINITE.E4M3.F32.PACK_AB_MERGE_C R23, RZ, R19, RZ ;  /* 0x00000013ff17723e */ /* 0x008fe400048070ff */
[----:B------:R-:W-:-:S03]  /*7ba0*/  PRMT R19, RZ, 0x7610, R19 ;  /* 0x00007610ff137816 */ /* 0x000fc60000000013 */
[----:B------:R2:W-:Y:S04]  /*7bb0*/  @!P3 STG.E.U8 desc[UR20][R34.64+0x9], R23 ;  /* 0x000009172200b986 */ /* 0x0005e8000c101114 */
[----:B------:R-:W3:Y:S01]  /*7bc0*/  @!P2 LDG.E.U8 R19, desc[UR20][R26.64+0x8] ;  /* 0x000008141a13a981 */ /* 0x000ee2000c1e1100 */
[----:B------:R-:W-:Y:S02]  /*7bd0*/  @!P2 IADD3 R29, P4, P5, R17, R24, R16 ;  /* 0x00000018111da210 */ /* 0x000fe40007d9e010 */
[----:B------:R-:W-:Y:S02]  /*7be0*/  ISETP.LT.OR P3, PT, R30, 0xa, !P1 ;  /* 0x0000000a1e00780c */ /* 0x000fe40004f61670 */
[----:B------:R-:W-:Y:S02]  /*7bf0*/  @!P2 IADD3.X R38, R14, R32, R13, P4, P5 ;  /* 0x000000200e26a210 */ /* 0x000fe400027ea40d */
[----:B---3--:R-:W-:-:S04]  /*7c00*/  LOP3.LUT R19, R19, 0xff, RZ, 0xc0, !PT ;  /* 0x000000ff13137812 */ /* 0x008fc800078ec0ff */
[----:B------:R-:W-:-:S05]  /*7c10*/  F2FP.F16.E4M3.UNPACK_B R19, R19 ;  /* 0x00000013ff13723e */ /* 0x000fca00020006ff */
[----:B------:R-:W-:Y:S01]  /*7c20*/  HADD2.F32 R28, -RZ, R19.H0_H0 ;  /* 0x20000013ff1c7230 */ /* 0x000fe20000004100 */
[----:B------:R-:W-:-:S04]  /*7c30*/  PRMT R19, RZ, 0x7610, R19 ;  /* 0x00007610ff137816 */ /* 0x000fc80000000013 */
[----:B------:R-:W-:Y:S01]  /*7c40*/  FMUL R36, R28, R11 ;  /* 0x0000000b1c247220 */ /* 0x000fe20000400000 */
[----:B-----5:R-:W-:-:S03]  /*7c50*/  @!P2 IADD3 R28, P4, R29, R40, RZ ;  /* 0x000000281d1ca210 */ /* 0x020fc60007f9e0ff */
[----:B------:R-:W-:Y:S02]  /*7c60*/  FFMA R36, R165, R10, R36 ;  /* 0x0000000aa5247223 */ /* 0x000fe40000000024 */
[----:B------:R-:W-:Y:S02]  /*7c70*/  @!P2 IMAD.X R29, R38, 0x1, R41, P4 ;  /* 0x00000001261da824 */ /* 0x000fe400020e0629 */
[----:B------:R-:W3:Y:S01]  /*7c80*/  @!P3 LDC.64 R40, c[0x0][0x5c0] ;  /* 0x00017000ff28bb82 */ /* 0x000ee20000000a00 */
[----:B--2---:R-:W-:-:S05]  /*7c90*/  F2FP.SATFINITE.E4M3.F32.PACK_AB_MERGE_C R23, RZ, R36, RZ ;  /* 0x00000024ff17723e */ /* 0x004fca00048070ff */
[----:B------:R2:W-:Y:S04]  /*7ca0*/  @!P2 STG.E.U8 desc[UR20][R28.64+0x8], R23 ;  /* 0x000008171c00a986 */ /* 0x0005e8000c101114 */
[----:B------:R-:W4:Y:S01]  /*7cb0*/  @!P3 LDG.E.U8 R19, desc[UR20][R26.64+0x9] ;  /* 0x000009141a13b981 */ /* 0x000f22000c1e1100 */
[----:B------:R-:W-:Y:S02]  /*7cc0*/  @!P3 IADD3 R35, P4, P5, R17, R24, R16 ;  /* 0x000000181123b210 */ /* 0x000fe40007d9e010 */
[----:B------:R-:W-:Y:S02]  /*7cd0*/  ISETP.LT.OR P2, PT, R30, 0x11, !P0 ;  /* 0x000000111e00780c */ /* 0x000fe40004741670 */
[----:B------:R-:W-:Y:S02]  /*7ce0*/  @!P3 IADD3.X R38, R14, R32, R13, P4, P5 ;  /* 0x000000200e26b210 */ /* 0x000fe400027ea40d */
[----:B----4-:R-:W-:-:S04]  /*7cf0*/  LOP3.LUT R19, R19, 0xff, RZ, 0xc0, !PT ;  /* 0x000000ff13137812 */ /* 0x010fc800078ec0ff */
[----:B------:R-:W-:-:S05]  /*7d00*/  F2FP.F16.E4M3.UNPACK_B R19, R19 ;  /* 0x00000013ff13723e */ /* 0x000fca00020006ff */
[----:B------:R-:W-:Y:S01]  /*7d10*/  HADD2.F32 R34, -RZ, R19.H0_H0 ;  /* 0x20000013ff227230 */ /* 0x000fe20000004100 */
[----:B------:R-:W-:-:S04]  /*7d20*/  PRMT R19, RZ, 0x7610, R19 ;  /* 0x00007610ff137816 */ /* 0x000fc80000000013 */
[----:B------:R-:W-:Y:S01]  /*7d30*/  FMUL R36, R34, R11 ;  /* 0x0000000b22247220 */ /* 0x000fe20000400000 */
        /* <DEDUP_REMOVED lines=53> */
[----:B------:R-:W-:-:S05]  /*8090*/  HADD2.F32 R34, -RZ, R19.H0_H0 ;  /* 0x20000013ff227230 */ /* 0x000fca0000004100 */
[----:B------:R-:W-:Y:S01]  /*80a0*/  FMUL R19, R34, R11 ;  /* 0x0000000b22137220 */ /* 0x000fe20000400000 */
[----:B---3--:R-:W-:-:S03]  /*80b0*/  @!P3 IADD3 R34, P4, R35, R38, RZ ;  /* 0x000000262322b210 */ /* 0x008fc60007f9e0ff */
[----:B------:R-:W-:Y:S02]  /*80c0*/  FFMA R19, R154, R10, R19 ;  /* 0x0000000a9a137223 */ /* 0x000fe40000000013 */
[----:B------:R-:W-:Y:S02]  /*80d0*/  @!P3 IMAD.X R35, R36, 0x1, R39, P4 ;  /* 0x000000012423b824 */ /* 0x000fe400020e0627 */
[----:B------:R-:W3:Y:S01]  /*80e0*/  @!P2 LDC.64 R38, c[0x0][0x5c0] ;  /* 0x00017000ff26ab82 */ /* 0x000ee20000000a00 */
[----:B--2---:R-:W-:Y:S02]  /*80f0*/  F2FP.SATFINITE.E4M3.F32.PACK_AB_MERGE_C R23, RZ, R19, RZ ;  /* 0x00000013ff17723e */ /* 0x004fe400048070ff */
[----:B------:R-:W-:-:S03]  /*8100*/  PRMT R19, RZ, 0x7610, R19 ;  /* 0x00007610ff137816 */ /* 0x000fc60000000013 */
[----:B------:R2:W-:Y:S04]  /*8110*/  @!P3 STG.E.U8 desc[UR20][R34.64+0x11], R23 ;  /* 0x000011172200b986 */ /* 0x0005e8000c101114 */
[----:B------:R-:W4:Y:S01]  /*8120*/  @!P2 LDG.E.U8 R19, desc[UR20][R6.64+0x18] ;  /* 0x000018140613a981 */ /* 0x000f22000c1e1100 */
[----:B------:R-:W-:Y:S02]  /*8130*/  ISETP.LT.OR P3, PT, R30, 0x1a, !P0 ;  /* 0x0000001a1e00780c */ /* 0x000fe40004761670 */
[----:B----4-:R-:W-:-:S04]  /*8140*/  LOP3.LUT R19, R19, 0xff, RZ, 0xc0, !PT ;  /* 0x000000ff13137812 */ /* 0x010fc800078ec0ff */
[----:B------:R-:W-:-:S05]  /*8150*/  F2FP.F16.E4M3.UNPACK_B R19, R19 ;  /* 0x00000013ff13723e */ /* 0x000fca00020006ff */
[----:B------:R-:W-:Y:S01]  /*8160*/  HADD2.F32 R28, -RZ, R19.H0_H0 ;  /* 0x20000013ff1c7230 */ /* 0x000fe20000004100 */
[----:B------:R-:W-:-:S04]  /*8170*/  PRMT R19, RZ, 0x7610, R19 ;  /* 0x00007610ff137816 */ /* 0x000fc80000000013 */
[----:B------:R-:W-:Y:S01]  /*8180*/  FMUL R36, R28, R11 ;  /* 0x0000000b1c247220 */ /* 0x000fe20000400000 */
[----:B---3--:R-:W-:-:S03]  /*8190*/  @!P2 IADD3 R28, P4, P5, R24, R38, R17 ;  /* 0x00000026181ca210 */ /* 0x008fc60007d9e011 */
[----:B------:R-:W-:Y:S01]  /*81a0*/  FFMA R36, R153, R10, R36 ;  /* 0x0000000a99247223 */ /* 0x000fe20000000024 */
[----:B------:R-:W-:Y:S02]  /*81b0*/  @!P2 IADD3.X R29, R32, R39, R14, P4, P5 ;  /* 0x00000027201da210 */ /* 0x000fe400027ea40e */
[----:B------:R-:W3:Y:S02]  /*81c0*/  @!P3 LDC.64 R38, c[0x0][0x5c0] ;  /* 0x00017000ff26bb82 */ /* 0x000ee40000000a00 */
[----:B--2---:R-:W-:-:S05]  /*81d0*/  F2FP.SATFINITE.E4M3.F32.PACK_AB_MERGE_C R23, RZ, R36, RZ ;  /* 0x00000024ff17723e */ /* 0x004fca00048070ff */
        /* <DEDUP_REMOVED lines=73> */
[----:B------:R-:W-:-:S11]  /*8670*/  @!P2 IADD3.X R36, R14, R32, R13, P4, P5 ;  /* 0x000000200e24a210 */ /* 0x000fd600027ea40d */
[----:B------:R-:W5:Y:S01]  /*8680*/  @!P3 LDC.64 R40, c[0x0][0x5c0] ;  /* 0x00017000ff28bb82 */ /* 0x000f620000000a00 */
[----:B----4-:R-:W-:-:S04]  /*8690*/  LOP3.LUT R19, R19, 0xff, RZ, 0xc0, !PT ;  /* 0x000000ff13137812 */ /* 0x010fc800078ec0ff */
[----:B------:R-:W-:-:S05]  /*86a0*/  F2FP.F16.E4M3.UNPACK_B R19, R19 ;  /* 0x00000013ff13723e */ /* 0x000fca00020006ff */
[----:B------:R-:W-:-:S05]  /*86b0*/  HADD2.F32 R28, -RZ, R19.H0_H0 ;  /* 0x20000013ff1c7230 */ /* 0x000fca0000004100 */
[----:B------:R-:W-:Y:S01]  /*86c0*/  FMUL R19, R28, R11 ;  /* 0x0000000b1c137220 */ /* 0x000fe20000400000 */
[----:B---3--:R-:W-:-:S03]  /*86d0*/  @!P2 IADD3 R28, P4, R29, R38, RZ ;  /* 0x000000261d1ca210 */ /* 0x008fc60007f9e0ff */
[----:B------:R-:W-:Y:S02]  /*86e0*/  FFMA R19, R140, R10, R19 ;  /* 0x0000000a8c137223 */ /* 0x000fe40000000013 */
[----:B------:R-:W-:-:S03]  /*86f0*/  @!P2 IMAD.X R29, R36, 0x1, R39, P4 ;  /* 0x00000001241da824 */ /* 0x000fc600020e0627 */
[----:B--2---:R-:W-:Y:S02]  /*8700*/  F2FP.SATFINITE.E4M3.F32.PACK_AB_MERGE_C R23, RZ, R19, RZ ;  /* 0x00000013ff17723e */ /* 0x004fe400048070ff */
        /* <DEDUP_REMOVED lines=87> */
[----:B------:R-:W-:-:S13]  /*8c80*/  ISETP.LT.OR P2, PT, R30, 0x31, !P1 ;  /* 0x000000311e00780c */ /* 0x000fda0004f41670 */
[----:B------:R-:W5:Y:S01]  /*8c90*/  @!P2 LDC.64 R40, c[0x0][0x5c0] ;  /* 0x00017000ff28ab82 */ /* 0x000f620000000a00 */
[----:B----4-:R-:W-:-:S04]  /*8ca0*/  LOP3.LUT R19, R19, 0xff, RZ, 0xc0, !PT ;  /* 0x000000ff13137812 */ /* 0x010fc800078ec0ff */
[----:B------:R-:W-:-:S05]  /*8cb0*/  F2FP.F16.E4M3.UNPACK_B R19, R19 ;  /* 0x00000013ff13723e */ /* 0x000fca00020006ff */
[----:B------:R-:W-:Y:S01]  /*8cc0*/  HADD2.F32 R34, -RZ, R19.H0_H0 ;  /* 0x20000013ff227230 */ /* 0x000fe20000004100 */
[----:B------:R-:W-:-:S04]  /*8cd0*/  PRMT R19, RZ, 0x7610, R19 ;  /* 0x00007610ff137816 */ /* 0x000fc80000000013 */
[----:B------:R-:W-:Y:S01]  /*8ce0*/  FMUL R36, R34, R11 ;  /* 0x0000000b22247220 */ /* 0x000fe20000400000 */
[----:B---3--:R-:W-:-:S03]  /*8cf0*/  @!P3 IADD3 R34, P4, P5, R24, R38, R17 ;  /* 0x000000261822b210 */ /* 0x008fc60007d9e011 */
[----:B------:R-:W-:Y:S01]  /*8d00*/  FFMA R36, R127, R10, R36 ;  /* 0x0000000a7f247223 */ /* 0x000fe20000000024 */
[----:B------:R-:W-:-:S04]  /*8d10*/  @!P3 IADD3.X R35, R32, R39, R14, P4, P5 ;  /* 0x000000272023b210 */ /* 0x000fc800027ea40e */
[----:B--2---:R-:W-:-:S05]  /*8d20*/  F2FP.SATFINITE.E4M3.F32.PACK_AB_MERGE_C R23, RZ, R36, RZ ;  /* 0x00000024ff17723e */ /* 0x004fca00048070ff */
        /* <DEDUP_REMOVED lines=38> */
[----:B--2---:R-:W-:-:S03]  /*8f90*/  @!P2 IADD3 R28, P3, P4, R24, R36, R17 ;  /* 0x00000024181ca210 */ /* 0x004fc60007c7e011 */
[----:B------:R-:W-:Y:S01]  /*8fa0*/  FFMA R19, R20, R10, R19 ;  /* 0x0000000a14137223 */ /* 0x000fe20000000013 */
[----:B------:R-:W-:-:S04]  /*8fb0*/  @!P2 IADD3.X R29, R32, R37, R14, P3, P4 ;  /* 0x00000025201da210 */ /* 0x000fc80001fe840e */
[----:B------:R-:W-:Y:S02]  /*8fc0*/  F2FP.SATFINITE.E4M3.F32.PACK_AB_MERGE_C R23, RZ, R19, RZ ;  /* 0x00000013ff17723e */ /* 0x000fe400048070ff */
[----:B------:R-:W-:-:S03]  /*8fd0*/  PRMT R19, RZ, 0x7610, R19 ;  /* 0x00007610ff137816 */ /* 0x000fc60000000013 */
[----:B------:R2:W-:Y:S04]  /*8fe0*/  @!P2 STG.E.U8 desc[UR20][R28.64+0x38], R23 ;  /* 0x000038171c00a986 */ /* 0x0005e8000c101114 */
[----:B------:R4:W5:Y:S01]  /*8ff0*/  @!P0 LDG.E.U8 R19, desc[UR20][R6.64+0x39] ;  /* 0x0000391406138981 */ /* 0x000962000c1e1100 */
[----:B------:R-:W-:Y:S02]  /*9000*/  ISETP.LT.OR P2, PT, R30, 0x39, !P1 ;  /* 0x000000391e00780c */ /* 0x000fe40004f41670 */
[----:B---3--:R-:W-:-:S04]  /*9010*/  @!P0 IADD3 R34, P3, P4, R24, R34, R17 ;  /* 0x0000002218228210 */ /* 0x008fc80007c7e011 */
[----:B------:R-:W-:Y:S02]  /*9020*/  @!P0 IADD3.X R35, R32, R35, R14, P3, P4 ;  /* 0x0000002320238210 */ /* 0x000fe40001fe840e */
[----:B----4-:R-:W-:Y:S02]  /*9030*/  PRMT R6, RZ, 0x7610, R6 ;  /* 0x00007610ff067816 */ /* 0x010fe40000000006 */
[----:B-----5:R-:W-:-:S04]  /*9040*/  LOP3.LUT R19, R19, 0xff, RZ, 0xc0, !PT ;  /* 0x000000ff13137812 */ /* 0x020fc800078ec0ff */
[----:B------:R-:W-:-:S05]  /*9050*/  F2FP.F16.E4M3.UNPACK_B R19, R19 ;  /* 0x00000013ff13723e */ /* 0x000fca00020006ff */
[----:B------:R-:W-:-:S05]  /*9060*/  HADD2.F32 R20, -RZ, R19.H0_H0 ;  /* 0x20000013ff147230 */ /* 0x000fca0000004100 */
[----:B------:R-:W-:-:S04]  /*9070*/  FMUL R19, R20, R11 ;  /* 0x0000000b14137220 */ /* 0x000fc80000400000 */
[----:B------:R-:W-:Y:S02]  /*9080*/  FFMA R19, R22, R10, R19 ;  /* 0x0000000a16137223 */ /* 0x000fe40000000013 */
[----:B--2---:R-:W2:Y:S03]  /*9090*/  @!P2 LDC.64 R22, c[0x0][0x5c0] ;  /* 0x00017000ff16ab82 */ /* 0x004ea60000000a00 */
[----:B------:R-:W-:-:S05]  /*90a0*/  F2FP.SATFINITE.E4M3.F32.PACK_AB_MERGE_C R19, RZ, R19, RZ ;  /* 0x00000013ff13723e */ /* 0x000fca00048070ff */
[----:B------:R3:W-:Y:S04]  /*90b0*/  @!P0 STG.E.U8 desc[UR20][R34.64+0x39], R19 ;  /* 0x0000391322008986 */ /* 0x0007e8000c101114 */
[----:B------:R-:W4:Y:S01]  /*90c0*/  @!P2 LDG.E.U8 R6, desc[UR20][R26.64+0x38] ;  /* 0x000038141a06a981 */ /* 0x000f22000c1e1100 */
[----:B------:R-:W-:Y:S01]  /*90d0*/  @!P2 IADD3 R7, P0, P3, R17, R24, R16 ;  /* 0x000000181107a210 */ /* 0x000fe20007b1e010 */
[----:B------:R-:W-:Y:S01]  /*90e0*/  BSSY B1, `(.L_x_33) ;  /* 0x000000f000017945 */ /* 0x000fe20003800000 */
[----:B------:R-:W-:Y:S02]  /*90f0*/  ISETP.LT.OR P1, PT, R30, 0x3a, !P1 ;  /* 0x0000003a1e00780c */ /* 0x000fe40004f21670 */
[----:B---3--:R-:W-:Y:S02]  /*9100*/  PRMT R19, RZ, 0x7610, R19 ;  /* 0x00007610ff137816 */ /* 0x008fe40000000013 */
        /* <DEDUP_REMOVED lines=9> */
[----:B------:R2:W-:Y:S01]  /*91a0*/  @!P2 STG.E.U8 desc[UR20][R6.64+0x38], R21 ;  /* 0x000038150600a986 */ /* 0x0005e2000c101114 */
[----:B------:R-:W-:Y:S05]  /*91b0*/  @P1 BRA `(.L_x_34) ;  /* 0x0000000000041947 */ /* 0x000fea0003800000 */
[----:B------:R3:W5:Y:S02]  /*91c0*/  LDG.E.U8 R19, desc[UR20][R26.64+0x39] ;  /* 0x000039141a137981 */ /* 0x000764000c1e1100 */
.L_x_34:
[----:B------:R-:W-:Y:S05]  /*91d0*/  BSYNC B1 ;  /* 0x0000000000017941 */ /* 0x000fea0003800000 */
.L_x_33:
[----:B------:R-:W-:Y:S05]  /*91e0*/  @P1 BRA `(.L_x_35) ;  /* 0x0000003c00381947 */ /* 0x000fea0003800000 */
[----:B-----5:R-:W-:Y:S01]  /*91f0*/  LOP3.LUT R19, R19, 0xff, RZ, 0xc0, !PT ;  /* 0x000000ff13137812 */ /* 0x020fe200078ec0ff */
[----:B------:R-:W-:Y:S01]  /*9200*/  ULDC.64 UR6, c[0x0][0x5c0] ;  /* 0x0001700000067ab9 */ /* 0x000fe20000000a00 */
[----:B------:R-:W-:Y:S02]  /*9210*/  IADD3 R24, P0, P1, R17, R24, R16 ;  /* 0x0000001811187210 */ /* 0x000fe4000791e010 */
[----:B------:R-:W-:Y:S02]  /*9220*/  F2FP.F16.E4M3.UNPACK_B R19, R19 ;  /* 0x00000013ff13723e */ /* 0x000fe400020006ff */
[----:B------:R-:W-:-:S03]  /*9230*/  IADD3.X R32, R14, R32, R13, P0, P1 ;  /* 0x000000200e207210 */ /* 0x000fc600007e240d */
[----:B--2---:R-:W-:-:S05]  /*9240*/  HADD2.F32 R6, -RZ, R19.H0_H0 ;  /* 0x20000013ff067230 */ /* 0x004fca0000004100 */
[----:B------:R-:W-:Y:S01]  /*9250*/  FMUL R7, R6, R11 ;  /* 0x0000000b06077220 */ /* 0x000fe20000400000 */
[----:B------:R-:W-:-:S03]  /*9260*/  IADD3 R6, P0, R24, UR6, RZ ;  /* 0x0000000618067c10 */ /* 0x000fc6000ff1e0ff */
[----:B------:R-:W-:Y:S01]  /*9270*/  FFMA R120, R120, R10, R7 ;  /* 0x0000000a78787223 */ /* 0x000fe20000000007 */
[----:B------:R-:W-:-:S04]  /*9280*/  IADD3.X R7, R32, UR7, RZ, P0, !PT ;  /* 0x0000000720077c10 */ /* 0x000fc800087fe4ff */
[----:B------:R-:W-:-:S05]  /*9290*/  F2FP.SATFINITE.E4M3.F32.PACK_AB_MERGE_C R19, RZ, R120, RZ ;  /* 0x00000078ff13723e */ /* 0x000fca00048070ff */
[----:B------:R4:W-:Y:S01]  /*92a0*/  STG.E.U8 desc[UR20][R6.64+0x39], R19 ;  /* 0x0000391306007986 */ /* 0x0009e2000c101114 */
[----:B------:R-:W-:Y:S05]  /*92b0*/  BRA `(.L_x_35) ;  /* 0x0000003c00047947 */ /* 0x000fea0003800000 */
.L_x_32:
[----:B------:R-:W-:Y:S01]  /*92c0*/  ISETP.GE.AND P0, PT, R31, 0x9, PT ;  /* 0x000000091f00780c */ /* 0x000fe20003f06270 */
[----:B------:R-:W-:Y:S01]  /*92d0*/  STL.64 [R1+0x38], R170 ;  /* 0x000038aa01007387 */ /* 0x000fe20000100a00 */
[----:B------:R-:W-:Y:S01]  /*92e0*/  LOP3.LUT R9, R9, 0xfffffbff, RZ, 0xc0, !PT ;  /* 0xfffffbff09097812 */ /* 0x000fe200078ec0ff */
[-C--:B--2---:R-:W-:Y:S01]  /*92f0*/  FMUL R209, R209, R10.reuse ;  /* 0x0000000ad1d17220 */ /* 0x084fe20000400000 */
[C---:B------:R-:W-:Y:S01]  /*9300*/  ISETP.LT.OR P4, PT, R30.reuse, 0x1, !P0 ;  /* 0x000000011e00780c */ /* 0x040fe20004781670 */
[----:B------:R2:W-:Y:S01]  /*9310*/  STL.64 [R1+0x30], R162 ;  /* 0x000030a201007387 */ /* 0x0005e20000100a00 */
[C---:B------:R-:W-:Y:S01]  /*9320*/  ISETP.LT.OR P3, PT, R30.reuse, 0x2, !P0 ;  /* 0x000000021e00780c */ /* 0x040fe20004761670 */
[-C--:B------:R-:W-:Y:S01]  /*9330*/  FMUL R131, R131, R10.reuse ;  /* 0x0000000a83837220 */ /* 0x080fe20000400000 */
[C---:B------:R-:W-:Y:S01]  /*9340*/  ISETP.LT.OR P1, PT, R30.reuse, 0x9, !P0 ;  /* 0x000000091e00780c */ /* 0x040fe20004721670 */
[----:B------:R3:W-:Y:S01]  /*9350*/  STL.64 [R1+0x28], R120 ;  /* 0x0000287801007387 */ /* 0x0007e20000100a00 */
[----:B------:R-:W-:Y:S01]  /*9360*/  ISETP.LT.OR P6, PT, R30, 0xa, !P0 ;  /* 0x0000000a1e00780c */ /* 0x000fe200047c1670 */
[----:B------:R-:W-:Y:S01]  /*9370*/  FMUL R210, R210, R10 ;  /* 0x0000000ad2d27220 */ /* 0x000fe20000400000 */
[----:B------:R-:W-:Y:S01]  /*9380*/  LOP3.LUT R25, R25, 0xfffffffd, RZ, 0xc0, !PT ;  /* 0xfffffffd19197812 */ /* 0x000fe200078ec0ff */
[----:B------:R-:W-:Y:S01]  /*9390*/  STL.64 [R1+0x20], R20 ;  /* 0x0000201401007387 */ /* 0x000fe20000100a00 */
[----:B------:R-:W-:-:S02]  /*93a0*/  LOP3.LUT R33, R33, 0xfffff7ff, RZ, 0xc0, !PT ;  /* 0xfffff7ff21217812 */ /* 0x000fc400078ec0ff */
[----:B------:R-:W-:Y:S01]  /*93b0*/  F2FP.SATFINITE.E4M3.F32.PACK_AB_MERGE_C R209, RZ, R209, RZ ;  /* 0x000000d1ffd1723e */ /* 0x000fe200048070ff */
[----:B------:R-:W4:Y:S01]  /*93c0*/  @!P4 LDC.64 R6, c[0x0][0x5c0] ;  /* 0x00017000ff06cb82 */ /* 0x000f220000000a00 */
[----:B------:R-:W-:Y:S01]  /*93d0*/  @P4 LOP3.LUT R9, R9, 0x400, RZ, 0xfc, !PT ;  /* 0x0000040009094812 */ /* 0x000fe200078efcff */
[----:B------:R-:W-:Y:S01]  /*93e0*/  STL.64 [R1+0x18], R4 ;  /* 0x0000180401007387 */ /* 0x000fe20000100a00 */
[----:B------:R-:W-:Y:S02]  /*93f0*/  F2FP.SATFINITE.E4M3.F32.PACK_AB_MERGE_C R131, RZ, R131, RZ ;  /* 0x00000083ff83723e */ /* 0x000fe400048070ff */
[----:B------:R-:W-:Y:S01]  /*9400*/  LOP3.LUT R9, R9, 0xfffffffb, RZ, 0xc0, !PT ;  /* 0xfffffffb09097812 */ /* 0x000fe200078ec0ff */
[----:B------:R3:W-:Y:S01]  /*9410*/  STL.64 [R1+0x10], R2 ;  /* 0x0000100201007387 */ /* 0x0007e20000100a00 */
[----:B------:R-:W-:Y:S01]  /*9420*/  @P6 LOP3.LUT R25, R25, 0x2, RZ, 0xfc, !PT ;  /* 0x0000000219196812 */ /* 0x000fe200078efcff */
[----:B------:R-:W0:Y:S01]  /*9430*/  @!P3 LDC.64 R26, c[0x0][0x5c0] ;  /* 0x00017000ff1abb82 */ /* 0x000e220000000a00 */
[----:B------:R-:W-:-:S02]  /*9440*/  F2FP.SATFINITE.E4M3.F32.PACK_AB_MERGE_C R103, RZ, R210, RZ ;  /* 0x000000d2ff67723e */ /* 0x000fc400048070ff */
[----:B------:R-:W-:-:S05]  /*9450*/  LOP3.LUT R25, R25, 0xffffffef, RZ, 0xc0, !PT ;  /* 0xffffffef19197812 */ /* 0x000fca00078ec0ff */
[----:B------:R-:W1:Y:S01]  /*9460*/  @!P1 LDC.64 R28, c[0x0][0x5c0] ;  /* 0x00017000ff1c9b82 */ /* 0x000e620000000a00 */
[----:B----4-:R-:W-:-:S04]  /*9470*/  @!P4 IADD3 R96, P2, P5, R24, R6, R16 ;  /* 0x000000061860c210 */ /* 0x010fc80007d5e010 */
[----:B------:R-:W-:-:S03]  /*9480*/  @!P4 IADD3.X R97, R32, R7, R13, P2, P5 ;  /* 0x000000072061c210 */ /* 0x000fc600017ea40d */
[----:B------:R-:W4:Y:S01]  /*9490*/  @!P6 LDC.64 R6, c[0x0][0x5c0] ;  /* 0x00017000ff06eb82 */ /* 0x000f220000000a00 */
[----:B------:R-:W-:Y:S02]  /*94a0*/  ISETP.LT.OR P4, PT, R30, 0x11, !P0 ;  /* 0x000000111e00780c */ /* 0x000fe40004781670 */
[----:B0-----:R-:W-:-:S04]  /*94b0*/  @!P3 IADD3 R100, P2, P5, R24, R26, R16 ;  /* 0x0000001a1864b210 */ /* 0x001fc80007d5e010 */
[----:B------:R-:W-:Y:S02]  /*94c0*/  @!P3 IADD3.X R101, R32, R27, R13, P2, P5 ;  /* 0x0000001b2065b210 */ /* 0x000fe400017ea40d */
[----:B-1----:R-:W-:-:S04]  /*94d0*/  @!P1 IADD3 R104, P2, P5, R24, R28, R16 ;  /* 0x0000001c18689210 */ /* 0x002fc80007d5e010 */
[----:B------:R-:W-:Y:S02]  /*94e0*/  @!P1 IADD3.X R105, R32, R29, R13, P2, P5 ;  /* 0x0000001d20699210 */ /* 0x000fe400017ea40d */
[----:B------:R-:W-:-:S04]  /*94f0*/  @P4 LOP3.LUT R25, R25, 0x10, RZ, 0xfc, !PT ;  /* 0x0000001019194812 */ /* 0x000fc800078efcff */
[----:B------:R-:W-:Y:S02]  /*9500*/  LOP3.LUT R25, R25, 0xffffffdf, RZ, 0xc0, !PT ;  /* 0xffffffdf19197812 */ /* 0x000fe400078ec0ff */
[----:B----4-:R-:W-:-:S04]  /*9510*/  @!P6 IADD3 R108, P2, P5, R24, R6, R16 ;  /* 0x00000006186ce210 */ /* 0x010fc80007d5e010 */
[----:B------:R-:W-:Y:S02]  /*9520*/  @!P6 IADD3.X R109, R32, R7, R13, P2, P5 ;  /* 0x00000007206de210 */ /* 0x000fe400017ea40d */
[----:B------:R-:W0:Y:S02]  /*9530*/  @!P4 LDC.64 R6, c[0x0][0x5c0] ;  /* 0x00017000ff06cb82 */ /* 0x000e240000000a00 */
[----:B0-----:R-:W-:-:S04]  /*9540*/  @!P4 IADD3 R114, P2, P5, R24, R6, R16 ;  /* 0x000000061872c210 */ /* 0x001fc80007d5e010 */
[----:B------:R-:W-:Y:S02]  /*9550*/  @!P4 IADD3.X R115, R32, R7, R13, P2, P5 ;  /* 0x000000072073c210 */ /* 0x000fe400017ea40d */
[----:B------:R-:W-:-:S13]  /*9560*/  ISETP.LT.OR P4, PT, R30, 0x12, !P0 ;  /* 0x000000121e00780c */ /* 0x000fda0004781670 */
[----:B------:R-:W0:Y:S01]  /*9570*/  @!P4 LDC.64 R6, c[0x0][0x5c0] ;  /* 0x00017000ff06cb82 */ /* 0x000e220000000a00 */
[----:B------:R-:W-:-:S04]  /*9580*/  @P4 LOP3.LUT R25, R25, 0x20, RZ, 0xfc, !PT ;  /* 0x0000002019194812 */ /* 0x000fc800078efcff */
[----:B------:R-:W-:Y:S02]  /*9590*/  LOP3.LUT R25, R25, 0xffffffbf, RZ, 0xc0, !PT ;  /* 0xffffffbf19197812 */ /* 0x000fe400078ec0ff */
[----:B0-----:R-:W-:-:S04]  /*95a0*/  @!P4 IADD3 R116, P2, P5, R24, R6, R16 ;  /* 0x000000061874c210 */ /* 0x001fc80007d5e010 */
[----:B------:R-:W-:Y:S02]  /*95b0*/  @!P4 IADD3.X R117, R32, R7, R13, P2, P5 ;  /* 0x000000072075c210 */ /* 0x000fe400017ea40d */
[----:B------:R-:W-:-:S13]  /*95c0*/  ISETP.LT.OR P4, PT, R30, 0x19, !P0 ;  /* 0x000000191e00780c */ /* 0x000fda0004781670 */
[----:B------:R-:W2:Y:S01]  /*95d0*/  @!P4 LDC.64 R6, c[0x0][0x5c0] ;  /* 0x00017000ff06cb82 */ /* 0x000ea20000000a00 */
[----:B------:R-:W-:-:S04]  /*95e0*/  @P4 LOP3.LUT R25, R25, 0x40, RZ, 0xfc, !PT ;  /* 0x0000004019194812 */ /* 0x000fc800078efcff */
[----:B------:R-:W-:Y:S02]  /*95f0*/  LOP3.LUT R25, R25, 0xf7ffffff, RZ, 0xc0, !PT ;  /* 0xf7ffffff19197812 */ /* 0x000fe400078ec0ff */
[----:B--2---:R-:W-:-:S04]  /*9600*/  @!P4 IADD3 R162, P2, P5, R24, R6, R16 ;  /* 0x0000000618a2c210 */ /* 0x004fc80007d5e010 */
[----:B------:R-:W-:Y:S02]  /*9610*/  @!P4 IADD3.X R163, R32, R7, R13, P2, P5 ;  /* 0x0000000720a3c210 */ /* 0x000fe400017ea40d */
[----:B------:R-:W-:-:S13]  /*9620*/  ISETP.LT.OR P4, PT, R30, 0x1a, !P0 ;  /* 0x0000001a1e00780c */ /* 0x000fda0004781670 */
[----:B------:R-:W0:Y:S01]  /*9630*/  @!P4 LDC.64 R6, c[0x0][0x5c0] ;  /* 0x00017000ff06cb82 */ /* 0x000e220000000a00 */
[----:B------:R-:W-:-:S04]  /*9640*/  @P4 LOP3.LUT R33, R33, 0x800, RZ, 0xfc, !PT ;  /* 0x0000080021214812 */ /* 0x000fc800078efcff */
[----:B------:R-:W-:Y:S02]  /*9650*/  LOP3.LUT R33, R33, 0xfeffffff, RZ, 0xc0, !PT ;  /* 0xfeffffff21217812 */ /* 0x000fe400078ec0ff */
[----:B0-----:R-:W-:-:S04]  /*9660*/  @!P4 IADD3 R170, P2, P5, R24, R6, R16 ;  /* 0x0000000618aac210 */ /* 0x001fc80007d5e010 */
[----:B------:R-:W-:Y:S01]  /*9670*/  @!P4 IADD3.X R171, R32, R7, R13, P2, P5 ;  /* 0x0000000720abc210 */ /* 0x000fe200017ea40d */
[-C--:B------:R-:W-:Y:S01]  /*9680*/  FMUL R201, R201, R10.reuse ;  /* 0x0000000ac9c97220 */ /* 0x080fe20000400000 */
[----:B------:R-:W-:Y:S01]  /*9690*/  ISETP.LT.OR P4, PT, R30, 0x21, !P0 ;  /* 0x000000211e00780c */ /* 0x000fe20004781670 */
[-C--:B------:R-:W-:Y:S01]  /*96a0*/  FMUL R193, R193, R10.reuse ;  /* 0x0000000ac1c17220 */ /* 0x080fe20000400000 */
[-C--:B------:R-:W-:Y:S01]  /*96b0*/  FMUL R191, R191, R10.reuse ;  /* 0x0000000abfbf7220 */ /* 0x080fe20000400000 */
[-C--:B------:R-:W-:Y:S01]  /*96c0*/  FMUL R175, R175, R10.reuse ;  /* 0x0000000aafaf7220 */ /* 0x080fe20000400000 */
[-C--:B------:R-:W-:Y:S01]  /*96d0*/  FMUL R173, R173, R10.reuse ;  /* 0x0000000aadad7220 */ /* 0x080fe20000400000 */
[-C--:B------:R-:W-:Y:S01]  /*96e0*/  FMUL R164, R164, R10.reuse ;  /* 0x0000000aa4a47220 */ /* 0x080fe20000400000 */
[-C--:B------:R-:W-:Y:S01]  /*96f0*/  FMUL R158, R158, R10.reuse ;  /* 0x0000000a9e9e7220 */ /* 0x080fe20000400000 */
[-C--:B------:R-:W-:Y:S01]  /*9700*/  FMUL R156, R156, R10.reuse ;  /* 0x0000000a9c9c7220 */ /* 0x080fe20000400000 */
[----:B------:R-:W-:Y:S01]  /*9710*/  FMUL R147, R147, R10 ;  /* 0x0000000a93937220 */ /* 0x000fe20000400000 */
[----:B------:R-:W-:-:S02]  /*9720*/  IMAD.MOV.U32 R210, RZ, RZ, R170 ;  /* 0x000000ffffd27224 */ /* 0x000fc400078e00aa */
[----:B------:R-:W-:Y:S02]  /*9730*/  IMAD.MOV.U32 R211, RZ, RZ, R171 ;  /* 0x000000ffffd37224 */ /* 0x000fe400078e00ab */
[----:B------:R-:W0:Y:S01]  /*9740*/  @!P4 LDC.64 R28, c[0x0][0x5c0] ;  /* 0x00017000ff1ccb82 */ /* 0x000e220000000a00 */
[----:B------:R-:W-:-:S04]  /*9750*/  @P4 LOP3.LUT R33, R33, 0x1000000, RZ, 0xfc, !PT ;  /* 0x0100000021214812 */ /* 0x000fc800078efcff */
[----:B------:R-:W-:Y:S02]  /*9760*/  LOP3.LUT R33, R33, 0xfdffffff, RZ, 0xc0, !PT ;  /* 0xfdffffff21217812 */ /* 0x000fe400078ec0ff */
        /* <DEDUP_REMOVED lines=44> */
[----:B------:R-:W-:-:S04]  /*9a30*/  ISETP.GE.AND P0, PT, R31, 0x81, PT ;  /* 0x000000811f00780c */ /* 0x000fc80003f06270 */
        /* <DEDUP_REMOVED lines=92> */
[----:B------:R-:W-:Y:S02]  /*a000*/  @P4 LOP3.LUT R33, R33, 0x400, RZ, 0xfc, !PT ;  /* 0x0000040021214812 */ /* 0x000fe400078efcff */
[----:B0-----:R-:W-:-:S04]  /*a010*/  @!P4 IADD3 R212, P0, P2, R24, R26, R15 ;  /* 0x0000001a18d4c210 */ /* 0x001fc80007a1e00f */
[----:B------:R-:W-:Y:S02]  /*a020*/  @!P4 IADD3.X R213, R32, R27, R12, P0, P2 ;  /* 0x0000001b20d5c210 */ /* 0x000fe400007e440c */
[----:B------:R-:W-:-:S04]  /*a030*/  ISETP.GE.AND P2, PT, R31, 0x101, PT ;  /* 0x000001011f00780c */ /* 0x000fc80003f46270 */
[----:B------:R-:W-:-:S09]  /*a040*/  ISETP.LT.OR P4, PT, R30, 0x1, !P2 ;  /* 0x000000011e00780c */ /* 0x000fd20005781670 */
[----:B------:R-:W-:-:S04]  /*a050*/  @P2 LOP3.LUT R9, R9, 0x40, RZ, 0xfc, !PT ;  /* 0x0000004009092812 */ /* 0x000fc800078efcff */
[----:B------:R-:W0:Y:S01]  /*a060*/  @!P4 LDC.64 R26, c[0x0][0x5c0] ;  /* 0x00017000ff1acb82 */ /* 0x000e220000000a00 */
[----:B------:R-:W-:Y:S02]  /*a070*/  LOP3.LUT R9, R9, 0xfffffeff, RZ, 0xc0, !PT ;  /* 0xfffffeff09097812 */ /* 0x000fe400078ec0ff */
[----:B0-----:R-:W-:-:S04]  /*a080*/  @!P4 IADD3 R214, P0, P5, R24, R26, R17 ;  /* 0x0000001a18d6c210 */ /* 0x001fc80007d1e011 */
[----:B------:R-:W-:Y:S02]  /*a090*/  @!P4 IADD3.X R215, R32, R27, R14, P0, P5 ;  /* 0x0000001b20d7c210 */ /* 0x000fe400007ea40e */
[----:B------:R-:W-:-:S13]  /*a0a0*/  ISETP.LT.OR P4, PT, R30, 0x2, !P2 ;  /* 0x000000021e00780c */ /* 0x000fda0005781670 */
[----:B------:R-:W0:Y:S02]  /*a0b0*/  @!P4 LDC.64 R26, c[0x0][0x5c0] ;  /* 0x00017000ff1acb82 */ /* 0x000e240000000a00 */
        /* <DEDUP_REMOVED lines=27> */
[----:B------:R-:W3:Y:S02]  /*a270*/  @!P4 LDC.64 R26, c[0x0][0x5c0] ;  /* 0x00017000ff1acb82 */ /* 0x000ee40000000a00 */
[----:B---3--:R-:W-:-:S04]  /*a280*/  @!P4 IADD3 R120, P0, P5, R24, R26, R17 ;  /* 0x0000001a1878c210 */ /* 0x008fc80007d1e011 */
[----:B------:R-:W-:-:S05]  /*a290*/  @!P4 IADD3.X R121, R32, R27, R14, P0, P5 ;  /* 0x0000001b2079c210 */ /* 0x000fca00007ea40e */
[----:B------:R0:W-:Y:S01]  /*a2a0*/  @!P4 STL.64 [R1], R120 ;  /* 0x000000780100c387 */ /* 0x0001e20000100a00 */
[----:B------:R-:W-:-:S13]  /*a2b0*/  ISETP.LT.OR P4, PT, R30, 0x22, !P2 ;  /* 0x000000221e00780c */ /* 0x000fda0005781670 */
[----:B------:R-:W1:Y:S02]  /*a2c0*/  @!P4 LDC.64 R26, c[0x0][0x5c0] ;  /* 0x00017000ff1acb82 */ /* 0x000e640000000a00 */
[----:B-1----:R-:W-:-:S04]  /*a2d0*/  @!P4 IADD3 R2, P0, P5, R24, R26, R17 ;  /* 0x0000001a1802c210 */ /* 0x002fc80007d1e011 */
[----:B------:R-:W-:-:S05]  /*a2e0*/  @!P4 IADD3.X R3, R32, R27, R14, P0, P5 ;  /* 0x0000001b2003c210 */ /* 0x000fca00007ea40e */
[----:B------:R1:W-:Y:S01]  /*a2f0*/  @!P4 STL.64 [R1+0x8], R2 ;  /* 0x000008020100c387 */ /* 0x0003e20000100a00 */
[----:B------:R-:W-:Y:S02]  /*a300*/  ISETP.LT.OR P4, PT, R30, 0x29, !P2 ;  /* 0x000000291e00780c */ /* 0x000fe40005781670 */
[----:B------:R-:W-:Y:S01]  /*a310*/  F2FP.SATFINITE.E4M3.F32.PACK_AB_MERGE_C R201, RZ, R201, RZ ;  /* 0x000000c9ffc9723e */ /* 0x000fe200048070ff */
[-C--:B------:R-:W-:Y:S01]  /*a320*/  FMUL R141, R141, R10.reuse ;  /* 0x0000000a8d8d7220 */ /* 0x080fe20000400000 */
[----:B------:R-:W-:Y:S01]  /*a330*/  F2FP.SATFINITE.E4M3.F32.PACK_AB_MERGE_C R193, RZ, R193, RZ ;  /* 0x000000c1ffc1723e */ /* 0x000fe200048070ff */
[-C--:B------:R-:W-:Y:S01]  /*a340*/  FMUL R139, R139, R10.reuse ;  /* 0x0000000a8b8b7220 */ /* 0x080fe20000400000 */
[----:B------:R-:W-:Y:S01]  /*a350*/  F2FP.SATFINITE.E4M3.F32.PACK_AB_MERGE_C R191, RZ, R191, RZ ;  /* 0x000000bfffbf723e */ /* 0x000fe200048070ff */
[-C--:B------:R-:W-:Y:S01]  /*a360*/  FMUL R129, R129, R10.reuse ;  /* 0x0000000a81817220 */ /* 0x080fe20000400000 */
[----:B------:R-:W-:Y:S01]  /*a370*/  F2FP.SATFINITE.E4M3.F32.PACK_AB_MERGE_C R175, RZ, R175, RZ ;  /* 0x000000afffaf723e */ /* 0x000fe200048070ff */
[-C--:B------:R-:W-:Y:S01]  /*a380*/  FMUL R138, R138, R10.reuse ;  /* 0x0000000a8a8a7220 */ /* 0x080fe20000400000 */
[----:B------:R-:W-:Y:S01]  /*a390*/  F2FP.SATFINITE.E4M3.F32.PACK_AB_MERGE_C R173, RZ, R173, RZ ;  /* 0x000000adffad723e */ /* 0x000fe200048070ff */
[----:B------:R-:W-:Y:S01]  /*a3a0*/  FMUL R19, R19, R10 ;  /* 0x0000000a13137220 */ /* 0x000fe20000400000 */
[----:B------:R-:W-:Y:S01]  /*a3b0*/  F2FP.SATFINITE.E4M3.F32.PACK_AB_MERGE_C R119, RZ, R164, RZ ;  /* 0x000000a4ff77723e */ /* 0x000fe200048070ff */
[----:B------:R-:W0:Y:S01]  /*a3c0*/  @!P4 LDC.64 R26, c[0x0][0x5c0] ;  /* 0x00017000ff1acb82 */ /* 0x000e220000000a00 */
[----:B------:R-:W-:Y:S01]  /*a3d0*/  F2FP.SATFINITE.E4M3.F32.PACK_AB_MERGE_C R158, RZ, R158, RZ ;  /* 0x0000009eff9e723e */ /* 0x000fe200048070ff */
[-C--:B------:R-:W-:Y:S01]  /*a3e0*/  FMUL R126, R126, R10.reuse ;  /* 0x0000000a7e7e7220 */ /* 0x080fe20000400000 */
        /* <DEDUP_REMOVED lines=21> */
[--C-:B0-----:R-:W-:Y:S01]  /*a540*/  @!P4 IADD3 R120, P0, P5, R24, R26, R17.reuse ;  /* 0x0000001a1878c210 */ /* 0x101fe20007d1e011 */
[-C--:B------:R-:W-:Y:S01]  /*a550*/  FMUL R187, R187, R10.reuse ;  /* 0x0000000abbbb7220 */ /* 0x080fe20000400000 */
[-C--:B------:R-:W-:Y:S01]  /*a560*/  FMUL R197, R197, R10.reuse ;  /* 0x0000000ac5c57220 */ /* 0x080fe20000400000 */
[-C--:B------:R-:W-:Y:S01]  /*a570*/  FMUL R190, R190, R10.reuse ;  /* 0x0000000abebe7220 */ /* 0x080fe20000400000 */
[----:B------:R-:W-:Y:S01]  /*a580*/  @!P4 IADD3.X R121, R32, R27, R14, P0, P5 ;  /* 0x0000001b2079c210 */ /* 0x000fe200007ea40e */
[-C--:B------:R-:W-:Y:S01]  /*a590*/  FMUL R194, R194, R10.reuse ;  /* 0x0000000ac2c27220 */ /* 0x080fe20000400000 */
[----:B------:R-:W-:Y:S01]  /*a5a0*/  ISETP.LT.OR P4, PT, R30, 0x2a, !P2 ;  /* 0x0000002a1e00780c */ /* 0x000fe20005781670 */
[-C--:B------:R-:W-:Y:S01]  /*a5b0*/  FMUL R159, R159, R10.reuse ;  /* 0x0000000a9f9f7220 */ /* 0x080fe20000400000 */
[-C--:B------:R-:W-:Y:S01]  /*a5c0*/  FMUL R150, R150, R10.reuse ;  /* 0x0000000a96967220 */ /* 0x080fe20000400000 */
[----:B------:R-:W-:Y:S01]  /*a5d0*/  FMUL R23, R23, R10 ;  /* 0x0000000a17177220 */ /* 0x000fe20000400000 */
[----:B------:R-:W2:Y:S09]  /*a5e0*/  LDL.LU.64 R170, [R1+0x38] ;  /* 0x0000380001aa7983 */ /* 0x000eb20000300a00 */
        /* <DEDUP_REMOVED lines=8> */
[----:B------:R-:W1:Y:S02]  /*a670*/  @!P4 LDC.64 R26, c[0x0][0x5c0] ;  /* 0x00017000ff1acb82 */ /* 0x000e640000000a00 */
[----:B-1----:R-:W-:-:S04]  /*a680*/  @!P4 IADD3 R2, P0, P5, R24, R26, R17 ;  /* 0x0000001a1802c210 */ /* 0x002fc80007d1e011 */
[----:B------:R-:W-:Y:S02]  /*a690*/  @!P4 IADD3.X R3, R32, R27, R14, P0, P5 ;  /* 0x0000001b2003c210 */ /* 0x000fe400007ea40e */
[----:B------:R-:W-:-:S04]  /*a6a0*/  ISETP.GE.AND P0, PT, R31, 0x89, PT ;  /* 0x000000891f00780c */ /* 0x000fc80003f06270 */
[C---:B------:R-:W-:Y:S02]  /*a6b0*/  ISETP.LT.OR P2, PT, R30.reuse, 0x1, !P0 ;  /* 0x000000011e00780c */ /* 0x040fe40004741670 */
[----:B------:R-:W-:-:S11]  /*a6c0*/  ISETP.LT.OR P4, PT, R30, 0x1a, !P0 ;  /* 0x0000001a1e00780c */ /* 0x000fd60004781670 */
[----:B------:R-:W-:Y:S02]  /*a6d0*/  @!P2 IADD3 R90, P5, P6, R15, R24, R16 ;  /* 0x000000180f5aa210 */ /* 0x000fe40007ebe010 */
[----:B------:R-:W-:Y:S02]  /*a6e0*/  @P2 LOP3.LUT R25, R25, 0x8000000, RZ, 0xfc, !PT ;  /* 0x0800000019192812 */ /* 0x000fe400078efcff */
[----:B------:R-:W-:Y:S02]  /*a6f0*/  @!P2 IADD3.X R91, R12, R32, R13, P5, P6 ;  /* 0x000000200c5ba210 */ /* 0x000fe40002fec40d */
[----:B------:R-:W-:Y:S02]  /*a700*/  ISETP.LT.OR P2, PT, R30, 0x2, !P0 ;  /* 0x000000021e00780c */ /* 0x000fe40004741670 */
[----:B------:R-:W-:-:S11]  /*a710*/  LOP3.LUT R25, R25, 0xfbffffff, RZ, 0xc0, !PT ;  /* 0xfbffffff19197812 */ /* 0x000fd600078ec0ff */
        /* <DEDUP_REMOVED lines=24> */
[----:B------:R-:W-:-:S04]  /*a8a0*/  LOP3.LUT R25, R25, 0xffefffff, RZ, 0xc0, !PT ;  /* 0xffefffff19197812 */ /* 0x000fc800078ec0ff */
[----:B------:R-:W-:-:S04]  /*a8b0*/  @P4 LOP3.LUT R25, R25, 0x100000, RZ, 0xfc, !PT ;  /* 0x0010000019194812 */ /* 0x000fc800078efcff */
[----:B------:R-:W-:-:S03]  /*a8c0*/  LOP3.LUT R25, R25, 0xfff7ffff, RZ, 0xc0, !PT ;  /* 0xfff7ffff19197812 */ /* 0x000fc600078ec0ff */
[--C-:B------:R-:W-:Y:S02]  /*a8d0*/  @!P2 IADD3 R79, P5, P6, R15, R24, R16.reuse ;  /* 0x000000180f4fa210 */ /* 0x100fe40007ebe010 */
[----:B------:R-:W-:Y:S02]  /*a8e0*/  @P2 LOP3.LUT R9, R9, 0x100, RZ, 0xfc, !PT ;  /* 0x0000010009092812 */ /* 0x000fe400078efcff */
[----:B------:R-:W-:Y:S02]  /*a8f0*/  @!P2 IADD3.X R80, R12, R32, R13, P5, P6 ;  /* 0x000000200c50a210 */ /* 0x000fe40002fec40d */
[----:B------:R-:W-:-:S04]  /*a900*/  @!P4 IADD3 R77, P5, P6, R15, R24, R16 ;  /* 0x000000180f4dc210 */ /* 0x000fc80007ebe010 */
[----:B------:R-:W-:Y:S02]  /*a910*/  @!P4 IADD3.X R76, R12, R32, R13, P5, P6 ;  /* 0x000000200c4cc210 */ /* 0x000fe40002fec40d */
[----:B------:R-:W-:Y:S02]  /*a920*/  ISETP.GE.AND P6, PT, R31, 0x1, PT ;  /* 0x000000011f00780c */ /* 0x000fe40003fc6270 */
[C---:B------:R-:W-:Y:S02]  /*a930*/  ISETP.LT.OR P4, PT, R30.reuse, 0x21, !P0 ;  /* 0x000000211e00780c */ /* 0x040fe40004781670 */
[----:B------:R-:W-:-:S11]  /*a940*/  ISETP.LT.OR P5, PT, R30, 0x1, !P6 ;  /* 0x000000011e00780c */ /* 0x000fd600077a1670 */
[----:B------:R-:W-:Y:S02]  /*a950*/  @P4 LOP3.LUT R25, R25, 0x80000, RZ, 0xfc, !PT ;  /* 0x0008000019194812 */ /* 0x000fe400078efcff */
[----:B------:R-:W0:Y:S02]  /*a960*/  @!P5 LDC.64 R26, c[0x0][0x5c0] ;  /* 0x00017000ff1adb82 */ /* 0x000e240000000a00 */
[----:B------:R-:W-:Y:S02]  /*a970*/  LOP3.LUT R25, R25, 0xfffbffff, RZ, 0xc0, !PT ;  /* 0xfffbffff19197812 */ /* 0x000fe400078ec0ff */
[----:B0-----:R-:W-:-:S05]  /*a980*/  @!P5 IADD3 R26, P2, R24, R26, RZ ;  /* 0x0000001a181ad210 */ /* 0x001fca0007f5e0ff */
[----:B------:R-:W-:-:S05]  /*a990*/  @!P5 IMAD.X R27, R32, 0x1, R27, P2 ;  /* 0x00000001201bd824 */ /* 0x000fca00010e061b */
[----:B------:R0:W-:Y:S01]  /*a9a0*/  @!P5 STG.E.U8 desc[UR20][R26.64], R209 ;  /* 0x000000d11a00d986 */ /* 0x0001e2000c101114 */
[----:B------:R-:W-:-:S04]  /*a9b0*/  @!P4 IADD3 R92, P2, P5, R15, R24, R16 ;  /* 0x000000180f5cc210 */ /* 0x000fc80007d5e010 */
[----:B------:R-:W-:Y:S02]  /*a9c0*/  @!P4 IADD3.X R93, R12, R32, R13, P2, P5 ;  /* 0x000000200c5dc210 */ /* 0x000fe400017ea40d */
[C---:B------:R-:W-:Y:S02]  /*a9d0*/  ISETP.LT.OR P5, PT, R30.reuse, 0x2, !P6 ;  /* 0x000000021e00780c */ /* 0x040fe400077a1670 */
[----:B------:R-:W-:-:S11]  /*a9e0*/  ISETP.LT.OR P4, PT, R30, 0x22, !P0 ;  /* 0x000000221e00780c */ /* 0x000fd60004781670 */
[----:B0-----:R-:W0:Y:S02]  /*a9f0*/  @!P5 LDC.64 R26, c[0x0][0x5c0] ;  /* 0x00017000ff1adb82 */ /* 0x001e240000000a00 */
[----:B------:R-:W-:Y:S02]  /*aa00*/  @P4 LOP3.LUT R25, R25, 0x40000, RZ, 0xfc, !PT ;  /* 0x0004000019194812 */ /* 0x000fe400078efcff */
[----:B0-----:R-:W-:-:S05]  /*aa10*/  @!P5 IADD3 R26, P2, R24, R26, RZ ;  /* 0x0000001a181ad210 */ /* 0x001fca0007f5e0ff */
[----:B------:R-:W-:-:S05]  /*aa20*/  @!P5 IMAD.X R27, R32, 0x1, R27, P2 ;  /* 0x00000001201bd824 */ /* 0x000fca00010e061b */
[----:B------:R0:W-:Y:S01]  /*aa30*/  @!P5 STG.E.U8 desc[UR20][R26.64+0x1], R131 ;  /* 0x000001831a00d986 */ /* 0x0001e2000c101114 */
[----:B------:R-:W-:-:S04]  /*aa40*/  @!P4 IADD3 R94, P2, P5, R15, R24, R16 ;  /* 0x000000180f5ec210 */ /* 0x000fc80007d5e010 */
[----:B------:R-:W-:Y:S02]  /*aa50*/  @!P4 IADD3.X R95, R12, R32, R13, P2, P5 ;  /* 0x000000200c5fc210 */ /* 0x000fe400017ea40d */
[----:B------:R-:W-:Y:S01]  /*aa60*/  LOP3.LUT P4, RZ, R9, 0x400, RZ, 0xc0, !PT ;  /* 0x0000040009ff7812 */ /* 0x000fe2000788c0ff */
[----:B0-----:R-:W-:-:S05]  /*aa70*/  FMUL R26, R200, R10 ;  /* 0x0000000ac81a7220 */ /* 0x001fca0000400000 */
[----:B------:R-:W-:Y:S02]  /*aa80*/  F2FP.SATFINITE.E4M3.F32.PACK_AB_MERGE_C R26, RZ, R26, RZ ;  /* 0x0000001aff1a723e */ /* 0x000fe400048070ff */
[----:B------:R-:W-:-:S05]  /*aa90*/  ISETP.LT.OR P2, PT, R30, 0x29, !P0 ;  /* 0x000000291e00780c */ /* 0x000fca0004741670 */
[----:B------:R-:W-:Y:S04]  /*aaa0*/  @!P4 STG.E.U8 desc[UR20][R96.64], R103 ;  /* 0x000000676000c986 */ /* 0x000fe8000c101114 */
[----:B------:R0:W-:Y:S01]  /*aab0*/  @!P3 STG.E.U8 desc[UR20][R100.64+0x1], R26 ;  /* 0x0000011a6400b986 */ /* 0x0001e2000c101114 */
[----:B------:R-:W-:Y:S02]  /*aac0*/  ISETP.LT.OR P3, PT, R30, 0x9, !P6 ;  /* 0x000000091e00780c */ /* 0x000fe40007761670 */
[----:B------:R-:W-:Y:S02]  /*aad0*/  LOP3.LUT R25, R25, 0xfffdffff, RZ, 0xc0, !PT ;  /* 0xfffdffff19197812 */ /* 0x000fe400078ec0ff */
[----:B------:R-:W-:Y:S02]  /*aae0*/  @!P2 IADD3 R98, P4, P5, R15, R24, R16 ;  /* 0x000000180f62a210 */ /* 0x000fe40007d9e010 */
[----:B------:R-:W-:-:S07]  /*aaf0*/  @P2 LOP3.LUT R25, R25, 0x20000, RZ, 0xfc, !PT ;  /* 0x0002000019192812 */ /* 0x000fce00078efcff */
[----:B0-----:R-:W0:Y:S01]  /*ab00*/  @!P3 LDC.64 R26, c[0x0][0x5c0] ;  /* 0x00017000ff1abb82 */ /* 0x001e220000000a00 */
[----:B------:R-:W-:Y:S02]  /*ab10*/  @!P2 IADD3.X R99, R12, R32, R13, P4, P5 ;  /* 0x000000200c63a210 */ /* 0x000fe400027ea40d */
[----:B------:R-:W-:-:S13]  /*ab20*/  ISETP.LT.OR P2, PT, R30, 0x2a, !P0 ;  /* 0x0000002a1e00780c */ /* 0x000fda0004741670 */
[----:B------:R-:W-:-:S04]  /*ab30*/  @!P2 IADD3 R96, P4, P5, R15, R24, R16 ;  /* 0x000000180f60a210 */ /* 0x000fc80007d9e010 */
[----:B------:R-:W-:Y:S02]  /*ab40*/  @!P2 IADD3.X R97, R12, R32, R13, P4, P5 ;  /* 0x000000200c61a210 */ /* 0x000fe400027ea40d */
[----:B------:R-:W-:Y:S02]  /*ab50*/  ISETP.LT.OR P5, PT, R30, 0x31, !P0 ;  /* 0x000000311e00780c */ /* 0x000fe400047a1670 */
[----:B0-----:R-:W-:-:S05]  /*ab60*/  @!P3 IADD3 R26, P4, R24, R26, RZ ;  /* 0x0000001a181ab210 */ /* 0x001fca0007f9e0ff */
[----:B------:R-:W-:-:S05]  /*ab70*/  @!P3 IMAD.X R27, R32, 0x1, R27, P4 ;  /* 0x00000001201bb824 */ /* 0x000fca00020e061b */
[----:B------:R0:W-:Y:S01]  /*ab80*/  @!P3 STG.E.U8 desc[UR20][R26.64+0x8], R201 ;  /* 0x000008c91a00b986 */ /* 0x0001e2000c101114 */
[----:B------:R-:W-:-:S04]  /*ab90*/  @!P5 IADD3 R100, P3, P4, R15, R24, R16 ;  /* 0x000000180f64d210 */ /* 0x000fc80007c7e010 */
[----:B------:R-:W-:Y:S02]  /*aba0*/  @!P5 IADD3.X R101, R12, R32, R13, P3, P4 ;  /* 0x000000200c65d210 */ /* 0x000fe40001fe840d */
[----:B------:R-:W-:Y:S02]  /*abb0*/  ISETP.LT.OR P3, PT, R30, 0xa, !P6 ;  /* 0x0000000a1e00780c */ /* 0x000fe40007761670 */
[----:B------:R-:W-:-:S11]  /*abc0*/  LOP3.LUT R25, R25, 0xfffeffff, RZ, 0xc0, !PT ;  /* 0xfffeffff19197812 */ /* 0x000fd600078ec0ff */
[----:B0-----:R-:W0:Y:S01]  /*abd0*/  @!P3 LDC.64 R26, c[0x0][0x5c0] ;  /* 0x00017000ff1abb82 */ /* 0x001e220000000a00 */
[----:B------:R-:W-:-:S04]  /*abe0*/  @P2 LOP3.LUT R25, R25, 0x10000, RZ, 0xfc, !PT ;  /* 0x0001000019192812 */ /* 0x000fc800078efcff */
[C---:B------:R-:W-:Y:S02]  /*abf0*/  LOP3.LUT P2, RZ, R25.reuse, 0x2, RZ, 0xc0, !PT ;  /* 0x0000000219ff7812 */ /* 0x040fe4000784c0ff */
[----:B------:R-:W-:-:S04]  /*ac00*/  LOP3.LUT R25, R25, 0xffff7fff, RZ, 0xc0, !PT ;  /* 0xffff7fff19197812 */ /* 0x000fc800078ec0ff */
[----:B------:R-:W-:Y:S02]  /*ac10*/  @P5 LOP3.LUT R25, R25, 0x8000, RZ, 0xfc, !PT ;  /* 0x0000800019195812 */ /* 0x000fe400078efcff */
[----:B------:R-:W-:Y:S02]  /*ac20*/  ISETP.LT.OR P5, PT, R30, 0x32, !P0 ;  /* 0x000000321e00780c */ /* 0x000fe400047a1670 */
[----:B0-----:R-:W-:-:S05]  /*ac30*/  @!P3 IADD3 R26, P4, R24, R26, RZ ;  /* 0x0000001a181ab210 */ /* 0x001fca0007f9e0ff */
[----:B------:R-:W-:Y:S01]  /*ac40*/  @!P3 IMAD.X R27, R32, 0x1, R27, P4 ;  /* 0x00000001201bb824 */ /* 0x000fe200020e061b */
[----:B------:R-:W-:-:S04]  /*ac50*/  LOP3.LUT R25, R25, 0xffffbfff, RZ, 0xc0, !PT ;  /* 0xffffbfff19197812 */ /* 0x000fc800078ec0ff */
[----:B------:R-:W-:Y:S01]  /*ac60*/  @!P3 STG.E.U8 desc[UR20][R26.64+0x9], R193 ;  /* 0x000009c11a00b986 */ /* 0x000fe2000c101114 */
[----:B------:R-:W-:Y:S02]  /*ac70*/  @!P5 IADD3 R102, P3, P4, R15, R24, R16 ;  /* 0x000000180f66d210 */ /* 0x000fe40007c7e010 */
[----:B------:R-:W-:Y:S02]  /*ac80*/  @P5 LOP3.LUT R25, R25, 0x4000, RZ, 0xfc, !PT ;  /* 0x0000400019195812 */ /* 0x000fe400078efcff */
[----:B------:R-:W-:Y:S02]  /*ac90*/  @!P5 IADD3.X R103, R12, R32, R13, P3, P4 ;  /* 0x000000200c67d210 */ /* 0x000fe40001fe840d */
[C---:B------:R-:W-:Y:S02]  /*aca0*/  ISETP.LT.OR P5, PT, R30.reuse, 0x39, !P0 ;  /* 0x000000391e00780c */ /* 0x040fe400047a1670 */
[----:B------:R-:W-:Y:S01]  /*acb0*/  ISETP.LT.OR P4, PT, R30, 0x3a, !P0 ;  /* 0x0000003a1e00780c */ /* 0x000fe20004781670 */
[----:B------:R0:W-:Y:S01]  /*acc0*/  @!P1 STG.E.U8 desc[UR20][R104.64+0x8], R191 ;  /* 0x000008bf68009986 */ /* 0x0001e2000c101114 */
[----:B------:R-:W-:-:S09]  /*acd0*/  LOP3.LUT R25, R25, 0xffffdfff, RZ, 0xc0, !PT ;  /* 0xffffdfff19197812 */ /* 0x000fd200078ec0ff */
[--C-:B------:R-:W-:Y:S02]  /*ace0*/  @!P5 IADD3 R106, P1, P3, R15, R24, R16.reuse ;  /* 0x000000180f6ad210 */ /* 0x100fe40007b3e010 */
[----:B------:R-:W-:Y:S02]  /*acf0*/  @P5 LOP3.LUT R25, R25, 0x2000, RZ, 0xfc, !PT ;  /* 0x0000200019195812 */ /* 0x000fe400078efcff */
[C-C-:B------:R-:W-:Y:S02]  /*ad00*/  @!P5 IADD3.X R107, R12.reuse, R32, R13.reuse, P1, P3 ;  /* 0x000000200c6bd210 */ /* 0x140fe40000fe640d */
[----:B0-----:R-:W-:Y:S02]  /*ad10*/  @!P4 IADD3 R104, P0, P1, R15, R24, R16 ;  /* 0x000000180f68c210 */ /* 0x001fe4000791e010 */
[----:B------:R-:W-:Y:S02]  /*ad20*/  LOP3.LUT R25, R25, 0xfffffffb, RZ, 0xc0, !PT ;  /* 0xfffffffb19197812 */ /* 0x000fe400078ec0ff */
[----:B------:R-:W-:-:S02]  /*ad30*/  @!P4 IADD3.X R105, R12, R32, R13, P0, P1 ;  /* 0x000000200c69c210 */ /* 0x000fc400007e240d */
[----:B------:R-:W-:Y:S02]  /*ad40*/  ISETP.GE.AND P1, PT, R31, 0x109, PT ;  /* 0x000001091f00780c */ /* 0x000fe40003f26270 */
[----:B------:R-:W-:Y:S02]  /*ad50*/  @P4 LOP3.LUT R25, R25, 0x4, RZ, 0xfc, !PT ;  /* 0x0000000419194812 */ /* 0x000fe400078efcff */
[----:B------:R-:W-:Y:S01]  /*ad60*/  ISETP.LT.OR P4, PT, R30, 0x1, !P1 ;  /* 0x000000011e00780c */ /* 0x000fe20004f81670 */
[----:B------:R-:W-:-:S05]  /*ad70*/  FMUL R26, R181, R10 ;  /* 0x0000000ab51a7220 */ /* 0x000fca0000400000 */
[----:B------:R-:W-:-:S07]  /*ad80*/  F2FP.SATFINITE.E4M3.F32.PACK_AB_MERGE_C R26, RZ, R26, RZ ;  /* 0x0000001aff1a723e */ /* 0x000fce00048070ff */
[----:B------:R-:W-:Y:S01]  /*ad90*/  @!P4 IADD3 R31, P0, P3, R17, R24, R16 ;  /* 0x00000018111fc210 */ /* 0x000fe20007b1e010 */
[----:B------:R0:W-:Y:S03]  /*ada0*/  @!P2 STG.E.U8 desc[UR20][R108.64+0x9], R26 ;  /* 0x0000091a6c00a986 */ /* 0x0001e6000c101114 */
[----:B0-----:R-:W-:Y:S02]  /*adb0*/  @!P4 IADD3.X R108, R14, R32, R13, P0, P3 ;  /* 0x000000200e6cc210 */ /* 0x001fe400007e640d */
[----:B------:R-:W-:-:S13]  /*adc0*/  ISETP.LT.OR P0, PT, R30, 0x11, !P6 ;  /* 0x000000111e00780c */ /* 0x000fda0007701670 */
[----:B------:R-:W0:Y:S02]  /*add0*/  @!P0 LDC.64 R26, c[0x0][0x5c0] ;  /* 0x00017000ff1a8b82 */ /* 0x000e240000000a00 */
[----:B0-----:R-:W-:-:S05]  /*ade0*/  @!P0 IADD3 R26, P3, R24, R26, RZ ;  /* 0x0000001a181a8210 */ /* 0x001fca0007f7e0ff */
[----:B------:R-:W-:-:S05]  /*adf0*/  @!P0 IMAD.X R27, R32, 0x1, R27, P3 ;  /* 0x00000001201b8824 */ /* 0x000fca00018e061b */
[----:B------:R0:W-:Y:S01]  /*ae00*/  @!P0 STG.E.U8 desc[UR20][R26.64+0x10], R175 ;  /* 0x000010af1a008986 */ /* 0x0001e2000c101114 */
[----:B------:R-:W-:-:S13]  /*ae10*/  ISETP.LT.OR P0, PT, R30, 0x12, !P6 ;  /* 0x000000121e00780c */ /* 0x000fda0007701670 */
[----:B0-----:R-:W0:Y:S01]  /*ae20*/  @!P0 LDC.64 R26, c[0x0][0x5c0] ;  /* 0x00017000ff1a8b82 */ /* 0x001e220000000a00 */
[----:B------:R-:W-:Y:S02]  /*ae30*/  ISETP.LT.OR P4, PT, R30, 0x2, !P1 ;  /* 0x000000021e00780c */ /* 0x000fe40004f81670 */
[----:B0-----:R-:W-:-:S05]  /*ae40*/  @!P0 IADD3 R26, P3, R24, R26, RZ ;  /* 0x0000001a181a8210 */ /* 0x001fca0007f7e0ff */
[----:B------:R-:W-:-:S05]  /*ae50*/  @!P0 IMAD.X R27, R32, 0x1, R27, P3 ;  /* 0x00000001201b8824 */ /* 0x000fca00018e061b */
[----:B------:R0:W-:Y:S01]  /*ae60*/  @!P0 STG.E.U8 desc[UR20][R26.64+0x11], R173 ;  /* 0x000011ad1a008986 */ /* 0x0001e2000c101114 */
[----:B------:R-:W-:-:S04]  /*ae70*/  @!P4 IADD3 R111, P0, P3, R17, R24, R16 ;  /* 0x00000018116fc210 */ /* 0x000fc80007b1e010 */
[----:B------:R-:W-:Y:S02]  /*ae80*/  @!P4 IADD3.X R112, R14, R32, R13, P0, P3 ;  /* 0x000000200e70c210 */ /* 0x000fe400007e640d */
[----:B------:R-:W-:Y:S02]  /*ae90*/  ISETP.LT.OR P4, PT, R30, 0x9, !P1 ;  /* 0x000000091e00780c */ /* 0x000fe40004f81670 */
[----:B------:R-:W-:-:S11]  /*aea0*/  LOP3.LUT P5, RZ, R25, 0x10, RZ, 0xc0, !PT ;  /* 0x0000001019ff7812 */ /* 0x000fd600078ac0ff */
[----:B------:R-:W-:-:S04]  /*aeb0*/  @!P4 IADD3 R109, P0, P3, R17, R24, R16 ;  /* 0x00000018116dc210 */ /* 0x000fc80007b1e010 */
[----:B------:R-:W-:Y:S02]  /*aec0*/  @!P4 IADD3.X R110, R14, R32, R13, P0, P3 ;  /* 0x000000200e6ec210 */ /* 0x000fe400007e640d */
[----:B------:R-:W-:Y:S01]  /*aed0*/  ISETP.LT.OR P4, PT, R30, 0xa, !P1 ;  /* 0x0000000a1e00780c */ /* 0x000fe20004f81670 */
[----:B0-----:R-:W-:-:S05]  /*aee0*/  FMUL R26, R166, R10 ;  /* 0x0000000aa61a7220 */ /* 0x001fca0000400000 */
[----:B------:R-:W-:-:S07]  /*aef0*/  F2FP.SATFINITE.E4M3.F32.PACK_AB_MERGE_C R26, RZ, R26, RZ ;  /* 0x0000001aff1a723e */ /* 0x000fce00048070ff */
[----:B------:R-:W-:Y:S01]  /*af00*/  @!P4 IADD3 R113, P0, P3, R17, R24, R16 ;  /* 0x000000181171c210 */ /* 0x000fe20007b1e010 */
[----:B------:R0:W-:Y:S01]  /*af10*/  @!P5 STG.E.U8 desc[UR20][R114.64+0x10], R26 ;  /* 0x0000101a7200d986 */ /* 0x0001e2000c101114 */
[----:B------:R-:W-:Y:S02]  /*af20*/  LOP3.LUT P2, RZ, R25, 0x20, RZ, 0xc0, !PT ;  /* 0x0000002019ff7812 */ /* 0x000fe4000784c0ff */
[----:B0-----:R-:W-:Y:S02]  /*af30*/  @!P4 IADD3.X R114, R14, R32, R13, P0, P3 ;  /* 0x000000200e72c210 */ /* 0x001fe400007e640d */
[----:B------:R-:W-:-:S09]  /*af40*/  ISETP.LT.OR P4, PT, R30, 0x11, !P1 ;  /* 0x000000111e00780c */ /* 0x000fd20004f81670 */
[----:B------:R0:W-:Y:S04]  /*af50*/  @!P2 STG.E.U8 desc[UR20][R116.64+0x11], R119 ;  /* 0x000011777400a986 */ /* 0x0001e8000c101114 */
[----:B------:R-:W-:-:S04]  /*af60*/  @!P4 IADD3 R115, P0, P3, R17, R24, R16 ;  /* 0x000000181173c210 */ /* 0x000fc80007b1e010 */
        /* <DEDUP_REMOVED lines=9> */
[----:B------:R-:W-:Y:S02]  /*b000*/  F2FP.SATFINITE.E4M3.F32.PACK_AB_MERGE_C R173, RZ, R156, RZ ;  /* 0x0000009cffad723e */ /* 0x000fe400048070ff */
[----:B0-----:R-:W-:-:S05]  /*b010*/  @!P0 IADD3 R26, P3, R24, R26, RZ ;  /* 0x0000001a181a8210 */ /* 0x001fca0007f7e0ff */
[----:B------:R-:W-:-:S05]  /*b020*/  @!P0 IMAD.X R27, R32, 0x1, R27, P3 ;  /* 0x00000001201b8824 */ /* 0x000fca00018e061b */
[----:B------:R0:W-:Y:S01]  /*b030*/  @!P0 STG.E.U8 desc[UR20][R26.64+0x19], R173 ;  /* 0x000019ad1a008986 */ /* 0x0001e2000c101114 */
[----:B------:R-:W-:-:S04]  /*b040*/  @!P4 IADD3 R119, P0, P3, R17, R24, R16 ;  /* 0x000000181177c210 */ /* 0x000fc80007b1e010 */
[----:B------:R-:W-:Y:S02]  /*b050*/  @!P4 IADD3.X R131, R14, R32, R13, P0, P3 ;  /* 0x000000200e83c210 */ /* 0x000fe400007e640d */
[----:B------:R-:W-:Y:S02]  /*b060*/  ISETP.LT.OR P4, PT, R30, 0x19, !P1 ;  /* 0x000000191e00780c */ /* 0x000fe40004f81670 */
[----:B------:R-:W-:Y:S02]  /*b070*/  LOP3.LUT P5, RZ, R25, 0x40, RZ, 0xc0, !PT ;  /* 0x0000004019ff7812 */ /* 0x000fe400078ac0ff */
[----:B------:R-:W-:Y:S01]  /*b080*/  LOP3.LUT P2, RZ, R33, 0x800, RZ, 0xc0, !PT ;  /* 0x0000080021ff7812 */ /* 0x000fe2000784c0ff */
[----:B0-----:R-:W-:Y:S01]  /*b090*/  FMUL R26, R149, R10 ;  /* 0x0000000a951a7220 */ /* 0x001fe20000400000 */
[----:B------:R-:W-:Y:S01]  /*b0a0*/  IMAD.MOV.U32 R200, RZ, RZ, R162 ;  /* 0x000000ffffc87224 */ /* 0x000fe200078e00a2 */
[----:B------:R-:W-:Y:S01]  /*b0b0*/  F2FP.SATFINITE.E4M3.F32.PACK_AB_MERGE_C R164, RZ, R147, RZ ;  /* 0x00000093ffa4723e */ /* 0x000fe200048070ff */
[----:B------:R-:W-:-:S02]  /*b0c0*/  IMAD.MOV.U32 R201, RZ, RZ, R163 ;  /* 0x000000ffffc97224 */ /* 0x000fc400078e00a3 */
[----:B------:R-:W-:Y:S01]  /*b0d0*/  F2FP.SATFINITE.E4M3.F32.PACK_AB_MERGE_C R26, RZ, R26, RZ ;  /* 0x0000001aff1a723e */ /* 0x000fe200048070ff */
[-C--:B------:R-:W-:Y:S01]  /*b0e0*/  FMUL R208, R208, R10.reuse ;  /* 0x0000000ad0d07220 */ /* 0x080fe20000400000 */
[----:B------:R-:W-:Y:S01]  /*b0f0*/  F2FP.SATFINITE.E4M3.F32.PACK_AB_MERGE_C R141, RZ, R141, RZ ;  /* 0x0000008dff8d723e */ /* 0x000fe200048070ff */
[----:B------:R-:W-:Y:S01]  /*b100*/  FMUL R207, R207, R10 ;  /* 0x0000000acfcf7220 */ /* 0x000fe20000400000 */
[----:B------:R-:W-:Y:S01]  /*b110*/  @!P4 IADD3 R117, P0, P3, R17, R24, R16 ;  /* 0x000000181175c210 */ /* 0x000fe20007b1e010 */
[-C--:B------:R-:W-:Y:S01]  /*b120*/  FMUL R205, R205, R10.reuse ;  /* 0x0000000acdcd7220 */ /* 0x080fe20000400000 */
[----:B------:R-:W-:Y:S01]  /*b130*/  F2FP.SATFINITE.E4M3.F32.PACK_AB_MERGE_C R173, RZ, R139, RZ ;  /* 0x0000008bffad723e */ /* 0x000fe200048070ff */
[----:B------:R-:W-:Y:S01]  /*b140*/  FMUL R202, R202, R10 ;  /* 0x0000000acaca7220 */ /* 0x000fe20000400000 */
[----:B------:R-:W-:Y:S01]  /*b150*/  @!P4 IADD3.X R118, R14, R32, R13, P0, P3 ;  /* 0x000000200e76c210 */ /* 0x000fe200007e640d */
[----:B------:R-:W-:Y:S01]  /*b160*/  FMUL R199, R199, R10 ;  /* 0x0000000ac7c77220 */ /* 0x000fe20000400000 */
[C---:B------:R-:W-:Y:S01]  /*b170*/  ISETP.LT.OR P4, PT, R30.reuse, 0x1a, !P1 ;  /* 0x0000001a1e00780c */ /* 0x040fe20004f81670 */
[----:B------:R-:W-:Y:S04]  /*b180*/  @!P5 STG.E.U8 desc[UR20][R200.64+0x18], R26 ;  /* 0x0000181ac800d986 */ /* 0x000fe8000c101114 */
[----:B------:R0:W-:Y:S01]  /*b190*/  @!P2 STG.E.U8 desc[UR20][R210.64+0x19], R164 ;  /* 0x000019a4d200a986 */ /* 0x0001e2000c101114 */
[----:B------:R-:W-:-:S02]  /*b1a0*/  ISETP.LT.OR P2, PT, R30, 0x21, !P1 ;  /* 0x000000211e00780c */ /* 0x000fc40004f41670 */
[----:B------:R-:W-:Y:S01]  /*b1b0*/  F2FP.SATFINITE.E4M3.F32.PACK_AB_MERGE_C R129, RZ, R129, RZ ;  /* 0x00000081ff81723e */ /* 0x000fe200048070ff */
[-C--:B------:R-:W-:Y:S01]  /*b1c0*/  FMUL R198, R198, R10.reuse ;  /* 0x0000000ac6c67220 */ /* 0x080fe20000400000 */
[----:B------:R-:W-:Y:S01]  /*b1d0*/  F2FP.SATFINITE.E4M3.F32.PACK_AB_MERGE_C R19, RZ, R19, RZ ;  /* 0x00000013ff13723e */ /* 0x000fe200048070ff */
[----:B------:R-:W-:Y:S01]  /*b1e0*/  FMUL R195, R195, R10 ;  /* 0x0000000ac3c37220 */ /* 0x000fe20000400000 */
[----:B------:R-:W-:Y:S01]  /*b1f0*/  LOP3.LUT R9, R9, 0xffffffef, RZ, 0xc0, !PT ;  /* 0xffffffef09097812 */ /* 0x000fe200078ec0ff */
[----:B------:R-:W3:Y:S01]  /*b200*/  LDL.LU.64 R162, [R1+0x30] ;  /* 0x0000300001a27983 */ /* 0x000ee20000300a00 */
[----:B------:R-:W-:Y:S02]  /*b210*/  @!P4 IADD3 R149, P0, P3, R17, R24, R16 ;  /* 0x000000181195c210 */ /* 0x000fe40007b1e010 */
[----:B------:R-:W-:Y:S02]  /*b220*/  ISETP.LT.OR P5, PT, R30, 0x22, !P1 ;  /* 0x000000221e00780c */ /* 0x000fe40004fa1670 */
[----:B------:R-:W-:-:S02]  /*b230*/  F2FP.SATFINITE.E4M3.F32.PACK_AB_MERGE_C R155, RZ, R155, RZ ;  /* 0x0000009bff9b723e */ /* 0x000fc400048070ff */
[----:B------:R-:W-:Y:S02]  /*b240*/  F2FP.SATFINITE.E4M3.F32.PACK_AB_MERGE_C R203, RZ, R203, RZ ;  /* 0x000000cbffcb723e */ /* 0x000fe400048070ff */
[----:B------:R-:W-:Y:S02]  /*b250*/  F2FP.SATFINITE.E4M3.F32.PACK_AB_MERGE_C R167, RZ, R167, RZ ;  /* 0x000000a7ffa7723e */ /* 0x000fe400048070ff */
[----:B------:R-:W-:Y:S02]  /*b260*/  F2FP.SATFINITE.E4M3.F32.PACK_AB_MERGE_C R169, RZ, R169, RZ ;  /* 0x000000a9ffa9723e */ /* 0x000fe400048070ff */
[----:B------:R-:W-:Y:S02]  /*b270*/  F2FP.SATFINITE.E4M3.F32.PACK_AB_MERGE_C R161, RZ, R161, RZ ;  /* 0x000000a1ffa1723e */ /* 0x000fe400048070ff */
[----:B------:R-:W-:Y:S02]  /*b280*/  F2FP.SATFINITE.E4M3.F32.PACK_AB_MERGE_C R185, RZ, R185, RZ ;  /* 0x000000b9ffb9723e */ /* 0x000fe400048070ff */
[----:B------:R-:W-:-:S02]  /*b290*/  F2FP.SATFINITE.E4M3.F32.PACK_AB_MERGE_C R187, RZ, R187, RZ ;  /* 0x000000bbffbb723e */ /* 0x000fc400048070ff */
[----:B------:R-:W-:Y:S02]  /*b2a0*/  F2FP.SATFINITE.E4M3.F32.PACK_AB_MERGE_C R197, RZ, R197, RZ ;  /* 0x000000c5ffc5723e */ /* 0x000fe400048070ff */
[----:B------:R-:W-:Y:S02]  /*b2b0*/  F2FP.SATFINITE.E4M3.F32.PACK_AB_MERGE_C R159, RZ, R159, RZ ;  /* 0x0000009fff9f723e */ /* 0x000fe400048070ff */
[----:B------:R-:W-:Y:S01]  /*b2c0*/  F2FP.SATFINITE.E4M3.F32.PACK_AB_MERGE_C R23, RZ, R23, RZ ;  /* 0x00000017ff17723e */ /* 0x000fe200048070ff */
[----:B------:R-:W-:Y:S01]  /*b2d0*/  FMUL R192, R192, R10 ;  /* 0x0000000ac0c07220 */ /* 0x000fe20000400000 */
[--C-:B------:R-:W-:Y:S01]  /*b2e0*/  @!P4 IADD3.X R156, R14, R32, R13.reuse, P0, P3 ;  /* 0x000000200e9cc210 */ /* 0x100fe200007e640d */
[----:B------:R-:W-:Y:S01]  /*b2f0*/  FMUL R189, R189, R10 ;  /* 0x0000000abdbd7220 */ /* 0x000fe20000400000 */
[----:B------:R-:W-:Y:S01]  /*b300*/  @!P2 IADD3 R147, P0, P3, R17, R24, R16 ;  /* 0x000000181193a210 */ /* 0x000fe20007b1e010 */
[-C--:B------:R-:W-:Y:S01]  /*b310*/  FMUL R188, R188, R10.reuse ;  /* 0x0000000abcbc7220 */ /* 0x080fe20000400000 */
[----:B0-----:R-:W-:Y:S01]  /*b320*/  P2R R164, PR, RZ, 0x2 ;  /* 0x00000002ffa47803 */ /* 0x001fe20000000000 */
[----:B------:R-:W-:Y:S01]  /*b330*/  FMUL R186, R186, R10 ;  /* 0x0000000ababa7220 */ /* 0x000fe20000400000 */
[----:B------:R-:W-:Y:S01]  /*b340*/  @!P2 IADD3.X R158, R14, R32, R13, P0, P3 ;  /* 0x000000200e9ea210 */ /* 0x000fe200007e640d */
[-C--:B------:R-:W-:Y:S01]  /*b350*/  FMUL R183, R183, R10.reuse ;  /* 0x0000000ab7b77220 */ /* 0x080fe20000400000 */
[----:B------:R-:W-:Y:S01]  /*b360*/  ISETP.LT.OR P0, PT, R30, 0x21, !P6 ;  /* 0x000000211e00780c */ /* 0x000fe20007701670 */
[----:B------:R-:W-:Y:S01]  /*b370*/  FMUL R180, R180, R10 ;  /* 0x0000000ab4b47220 */ /* 0x000fe20000400000 */
[----:B------:R-:W-:Y:S01]  /*b380*/  F2FP.SATFINITE.E4M3.F32.PACK_AB_MERGE_C R175, RZ, R124, RZ ;  /* 0x0000007cffaf723e */ /* 0x000fe200048070ff */
[-C--:B------:R-:W-:Y:S01]  /*b390*/  FMUL R179, R179, R10.reuse ;  /* 0x0000000ab3b37220 */ /* 0x080fe20000400000 */
[----:B------:R-:W-:Y:S01]  /*b3a0*/  F2FP.SATFINITE.E4M3.F32.PACK_AB_MERGE_C R207, RZ, R207, RZ ;  /* 0x000000cfffcf723e */ /* 0x000fe200048070ff */
[-C--:B------:R-:W-:Y:S01]  /*b3b0*/  FMUL R177, R177, R10.reuse ;  /* 0x0000000ab1b17220 */ /* 0x080fe20000400000 */
[----:B------:R-:W-:Y:S01]  /*b3c0*/  F2FP.SATFINITE.E4M3.F32.PACK_AB_MERGE_C R205, RZ, R205, RZ ;  /* 0x000000cdffcd723e */ /* 0x000fe200048070ff */
[-C--:B------:R-:W-:Y:S01]  /*b3d0*/  FMUL R174, R174, R10.reuse ;  /* 0x0000000aaeae7220 */ /* 0x080fe20000400000 */
[----:B------:R-:W-:Y:S01]  /*b3e0*/  F2FP.SATFINITE.E4M3.F32.PACK_AB_MERGE_C R199, RZ, R199, RZ ;  /* 0x000000c7ffc7723e */ /* 0x000fe200048070ff */
[-C--:B--2---:R-:W-:Y:S01]  /*b3f0*/  FMUL R171, R171, R10.reuse ;  /* 0x0000000aabab7220 */ /* 0x084fe20000400000 */
[----:B------:R-:W-:Y:S01]  /*b400*/  F2FP.SATFINITE.E4M3.F32.PACK_AB_MERGE_C R195, RZ, R195, RZ ;  /* 0x000000c3ffc3723e */ /* 0x000fe200048070ff */
[----:B------:R-:W-:Y:S01]  /*b410*/  FMUL R170, R170, R10 ;  /* 0x0000000aaaaa7220 */ /* 0x000fe20000400000 */
[----:B------:R-:W2:Y:S01]  /*b420*/  LDL.LU.64 R200, [R1] ;  /* 0x0000000001c87983 */ /* 0x000ea20000300a00 */
[----:B------:R-:W0:Y:S01]  /*b430*/  @!P0 LDC.64 R26, c[0x0][0x5c0] ;  /* 0x00017000ff1a8b82 */ /* 0x000e220000000a00 */
[----:B------:R-:W-:-:S02]  /*b440*/  LOP3.LUT P4, RZ, R33, 0x1000000, RZ, 0xc0, !PT ;  /* 0x0100000021ff7812 */ /* 0x000fc4000788c0ff */
[----:B------:R-:W-:Y:S01]  /*b450*/  LOP3.LUT P2, RZ, R33, 0x2000000, RZ, 0xc0, !PT ;  /* 0x0200000021ff7812 */ /* 0x000fe2000784c0ff */
[----:B------:R-:W-:Y:S01]  /*b460*/  FMUL R168, R168, R10 ;  /* 0x0000000aa8a87220 */ /* 0x000fe20000400000 */
[----:B------:R-:W-:Y:S01]  /*b470*/  F2FP.SATFINITE.E4M3.F32.PACK_AB_MERGE_C R189, RZ, R189, RZ ;  /* 0x000000bdffbd723e */ /* 0x000fe200048070ff */
[----:B------:R-:W4:Y:S01]  /*b480*/  LDL.LU.64 R210, [R1+0x8] ;  /* 0x0000080001d27983 */ /* 0x000f220000300a00 */
[----:B0-----:R-:W-:-:S05]  /*b490*/  @!P0 IADD3 R26, P3, R24, R26, RZ ;  /* 0x0000001a181a8210 */ /* 0x001fca0007f7e0ff */
[----:B------:R-:W-:-:S05]  /*b4a0*/  @!P0 IMAD.X R27, R32, 0x1, R27, P3 ;  /* 0x00000001201b8824 */ /* 0x000fca00018e061b */
[----:B------:R0:W-:Y:S01]  /*b4b0*/  @!P0 STG.E.U8 desc[UR20][R26.64+0x20], R141 ;  /* 0x0000208d1a008986 */ /* 0x0001e2000c101114 */
[----:B------:R-:W-:-:S13]  /*b4c0*/  ISETP.LT.OR P0, PT, R30, 0x22, !P6 ;  /* 0x000000221e00780c */ /* 0x000fda0007701670 */
[----:B0-----:R-:W0:Y:S02]  /*b4d0*/  @!P0 LDC.64 R26, c[0x0][0x5c0] ;  /* 0x00017000ff1a8b82 */ /* 0x001e240000000a00 */
[----:B0-----:R-:W-:-:S05]  /*b4e0*/  @!P0 IADD3 R26, P3, R24, R26, RZ ;  /* 0x0000001a181a8210 */ /* 0x001fca0007f7e0ff */
[----:B------:R-:W-:-:S05]  /*b4f0*/  @!P0 IMAD.X R27, R32, 0x1, R27, P3 ;  /* 0x00000001201b8824 */ /* 0x000fca00018e061b */
[----:B------:R0:W-:Y:S01]  /*b500*/  @!P0 STG.E.U8 desc[UR20][R26.64+0x21], R173 ;  /* 0x000021ad1a008986 */ /* 0x0001e2000c101114 */
[----:B------:R-:W-:-:S04]  /*b510*/  @!P5 IADD3 R141, P0, P3, R17, R24, R16 ;  /* 0x00000018118dd210 */ /* 0x000fc80007b1e010 */
[----:B------:R-:W-:Y:S02]  /*b520*/  @!P5 IADD3.X R139, R14, R32, R13, P0, P3 ;  /* 0x000000200e8bd210 */ /* 0x000fe400007e640d */
[C---:B------:R-:W-:Y:S01]  /*b530*/  ISETP.LT.OR P5, PT, R30.reuse, 0x29, !P1 ;  /* 0x000000291e00780c */ /* 0x040fe20004fa1670 */
[----:B------:R1:W-:Y:S01]  /*b540*/  @!P4 STG.E.U8 desc[UR20][R28.64+0x20], R129 ;  /* 0x000020811c00c986 */ /* 0x0003e2000c101114 */
[----:B------:R-:W-:-:S11]  /*b550*/  ISETP.LT.OR P4, PT, R30, 0x2a, !P1 ;  /* 0x0000002a1e00780c */ /* 0x000fd60004f81670 */
[----:B0-----:R-:W-:-:S04]  /*b560*/  @!P5 IADD3 R27, P0, P3, R17, R24, R16 ;  /* 0x00000018111bd210 */ /* 0x001fc80007b1e010 */
[----:B------:R-:W-:Y:S02]  /*b570*/  @!P5 IADD3.X R26, R14, R32, R13, P0, P3 ;  /* 0x000000200e1ad210 */ /* 0x000fe400007e640d */
[----:B-1----:R-:W-:-:S04]  /*b580*/  @!P4 IADD3 R29, P0, P3, R17, R24, R16 ;  /* 0x00000018111dc210 */ /* 0x002fc80007b1e010 */
[----:B------:R-:W-:Y:S02]  /*b590*/  @!P4 IADD3.X R28, R14, R32, R13, P0, P3 ;  /* 0x000000200e1cc210 */ /* 0x000fe400007e640d */
[----:B------:R-:W-:Y:S02]  /*b5a0*/  ISETP.LT.OR P0, PT, R30, 0x31, !P1 ;  /* 0x000000311e00780c */ /* 0x000fe40004f01670 */
[----:B------:R-:W-:-:S05]  /*b5b0*/  F2FP.SATFINITE.E4M3.F32.PACK_AB_MERGE_C R173, RZ, R138, RZ ;  /* 0x0000008affad723e */ /* 0x000fca00048070ff */
[----:B------:R0:W-:Y:S06]  /*b5c0*/  @!P2 STG.E.U8 desc[UR20][R6.64+0x21], R173 ;  /* 0x000021ad0600a986 */ /* 0x0001ec000c101114 */
[----:B------:R-:W-:-:S04]  /*b5d0*/  @!P0 IADD3 R138, P2, P3, R17, R24, R16 ;  /* 0x00000018118a8210 */ /* 0x000fc80007b5e010 */
[----:B------:R-:W-:Y:S02]  /*b5e0*/  @!P0 IADD3.X R129, R14, R32, R13, P2, P3 ;  /* 0x000000200e818210 */ /* 0x000fe400017e640d */
[----:B------:R-:W-:-:S13]  /*b5f0*/  ISETP.LT.OR P3, PT, R30, 0x29, !P6 ;  /* 0x000000291e00780c */ /* 0x000fda0007761670 */
[----:B0-----:R-:W0:Y:S02]  /*b600*/  @!P3 LDC.64 R6, c[0x0][0x5c0] ;  /* 0x00017000ff06bb82 */ /* 0x001e240000000a00 */
[----:B0-----:R-:W-:-:S05]  /*b610*/  @!P3 IADD3 R6, P2, R24, R6, RZ ;  /* 0x000000061806b210 */ /* 0x001fca0007f5e0ff */
[----:B------:R-:W-:-:S05]  /*b620*/  @!P3 IMAD.X R7, R32, 0x1, R7, P2 ;  /* 0x000000012007b824 */ /* 0x000fca00010e0607 */
[----:B------:R0:W-:Y:S01]  /*b630*/  @!P3 STG.E.U8 desc[UR20][R6.64+0x28], R19 ;  /* 0x000028130600b986 */ /* 0x0001e2000c101114 */
[----:B------:R-:W-:Y:S02]  /*b640*/  ISETP.LT.OR P3, PT, R30, 0x2a, !P6 ;  /* 0x0000002a1e00780c */ /* 0x000fe40007761670 */
[----:B------:R-:W-:Y:S02]  /*b650*/  @P5 LOP3.LUT R9, R9, 0x10, RZ, 0xfc, !PT ;  /* 0x0000001009095812 */ /* 0x000fe400078efcff */
[----:B------:R-:W-:-:S09]  /*b660*/  LOP3.LUT P5, RZ, R33, 0x80000000, RZ, 0xc0, !PT ;  /* 0x8000000021ff7812 */ /* 0x000fd200078ac0ff */
[----:B0-----:R-:W0:Y:S01]  /*b670*/  @!P3 LDC.64 R6, c[0x0][0x5c0] ;  /* 0x00017000ff06bb82 */ /* 0x001e220000000a00 */
[----:B------:R-:W-:-:S04]  /*b680*/  LOP3.LUT R9, R9, 0xffffffdf, RZ, 0xc0, !PT ;  /* 0xffffffdf09097812 */ /* 0x000fc800078ec0ff */
[----:B------:R-:W-:-:S04]  /*b690*/  @P4 LOP3.LUT R9, R9, 0x20, RZ, 0xfc, !PT ;  /* 0x0000002009094812 */ /* 0x000fc800078efcff */
[----:B------:R-:W-:-:S04]  /*b6a0*/  LOP3.LUT R9, R9, 0xfffffdff, RZ, 0xc0, !PT ;  /* 0xfffffdff09097812 */ /* 0x000fc800078ec0ff */
[----:B------:R-:W-:-:S04]  /*b6b0*/  @P5 LOP3.LUT R9, R9, 0x200, RZ, 0xfc, !PT ;  /* 0x0000020009095812 */ /* 0x000fc800078efcff */
[----:B------:R-:W-:Y:S02]  /*b6c0*/  LOP3.LUT R9, R9, 0xffffff7f, RZ, 0xc0, !PT ;  /* 0xffffff7f09097812 */ /* 0x000fe400078ec0ff */
[----:B------:R-:W-:Y:S02]  /*b6d0*/  F2FP.SATFINITE.E4M3.F32.PACK_AB_MERGE_C R173, RZ, R126, RZ ;  /* 0x0000007effad723e */ /* 0x000fe400048070ff */
[----:B0-----:R-:W-:Y:S02]  /*b6e0*/  @!P3 IADD3 R6, P2, R24, R6, RZ ;  /* 0x000000061806b210 */ /* 0x001fe40007f5e0ff */
[----:B------:R-:W-:-:S03]  /*b6f0*/  @P0 LOP3.LUT R9, R9, 0x80, RZ, 0xfc, !PT ;  /* 0x0000008009090812 */ /* 0x000fc600078efcff */
[----:B------:R-:W-:Y:S01]  /*b700*/  @!P3 IMAD.X R7, R32, 0x1, R7, P2 ;  /* 0x000000012007b824 */ /* 0x000fe200010e0607 */
[----:B------:R-:W-:-:S04]  /*b710*/  LOP3.LUT P0, RZ, R9, 0x4, RZ, 0xc0, !PT ;  /* 0x0000000409ff7812 */ /* 0x000fc8000780c0ff */
[----:B------:R0:W-:Y:S02]  /*b720*/  @!P3 STG.E.U8 desc[UR20][R6.64+0x29], R173 ;  /* 0x000029ad0600b986 */ /* 0x0001e4000c101114 */
[----:B0-----:R-:W-:-:S05]  /*b730*/  FMUL R6, R196, R10 ;  /* 0x0000000ac4067220 */ /* 0x001fca0000400000 */
[----:B------:R-:W-:-:S05]  /*b740*/  F2FP.SATFINITE.E4M3.F32.PACK_AB_MERGE_C R6, RZ, R6, RZ ;  /* 0x00000006ff06723e */ /* 0x000fca00048070ff */
[----:B------:R0:W-:Y:S01]  /*b750*/  @!P0 STG.E.U8 desc[UR20][R34.64+0x28], R6 ;  /* 0x0000280622008986 */ /* 0x0001e2000c101114 */
[C---:B------:R-:W-:Y:S02]  /*b760*/  ISETP.LT.OR P0, PT, R30.reuse, 0x31, !P6 ;  /* 0x000000311e00780c */ /* 0x040fe40007701670 */
[----:B------:R-:W-:-:S11]  /*b770*/  ISETP.LT.OR P3, PT, R30, 0x32, !P1 ;  /* 0x000000321e00780c */ /* 0x000fd60004f61670 */
[----:B0-----:R-:W0:Y:S02]  /*b780*/  @!P0 LDC.64 R6, c[0x0][0x5c0] ;  /* 0x00017000ff068b82 */ /* 0x001e240000000a00 */
[----:B------:R-:W-:-:S04]  /*b790*/  @!P3 IADD3 R126, P1, P5, R17, R24, R16 ;  /* 0x00000018117eb210 */ /* 0x000fc80007d3e010 */
[----:B------:R-:W-:Y:S02]  /*b7a0*/  @!P3 IADD3.X R19, R14, R32, R13, P1, P5 ;  /* 0x000000200e13b210 */ /* 0x000fe40000fea40d */
[----:B------:R-:W-:Y:S02]  /*b7b0*/  LOP3.LUT P5, RZ, R9, 0x200, RZ, 0xc0, !PT ;  /* 0x0000020009ff7812 */ /* 0x000fe400078ac0ff */
[----:B------:R-:W-:Y:S02]  /*b7c0*/  F2FP.SATFINITE.E4M3.F32.PACK_AB_MERGE_C R173, RZ, R122, RZ ;  /* 0x0000007affad723e */ /* 0x000fe400048070ff */
[----:B0-----:R-:W-:-:S09]  /*b7d0*/  @!P0 IADD3 R6, P1, R24, R6, RZ ;  /* 0x0000000618068210 */ /* 0x001fd20007f3e0ff */
[----:B------:R-:W-:Y:S01]  /*b7e0*/  @!P5 STG.E.U8 desc[UR20][R36.64+0x29], R175 ;  /* 0x000029af2400d986 */ /* 0x000fe2000c101114 */
[----:B------:R-:W-:-:S05]  /*b7f0*/  @!P0 IMAD.X R7, R32, 0x1, R7, P1 ;  /* 0x0000000120078824 */ /* 0x000fca00008e0607 */
[----:B------:R0:W-:Y:S01]  /*b800*/  @!P0 STG.E.U8 desc[UR20][R6.64+0x30], R173 ;  /* 0x000030ad06008986 */ /* 0x0001e2000c101114 */
[----:B------:R-:W-:-:S13]  /*b810*/  ISETP.LT.OR P0, PT, R30, 0x32, !P6 ;  /* 0x000000321e00780c */ /* 0x000fda0007701670 */
[----:B0-----:R-:W0:Y:S01]  /*b820*/  @!P0 LDC.64 R6, c[0x0][0x5c0] ;  /* 0x00017000ff068b82 */ /* 0x001e220000000a00 */
[----:B------:R-:W-:Y:S02]  /*b830*/  F2FP.SATFINITE.E4M3.F32.PACK_AB_MERGE_C R35, RZ, R136, RZ ;  /* 0x00000088ff23723e */ /* 0x000fe400048070ff */
[----:B0-----:R-:W-:-:S05]  /*b840*/  @!P0 IADD3 R6, P1, R24, R6, RZ ;  /* 0x0000000618068210 */ /* 0x001fca0007f3e0ff */
[----:B------:R-:W-:-:S05]  /*b850*/  @!P0 IMAD.X R7, R32, 0x1, R7, P1 ;  /* 0x0000000120078824 */ /* 0x000fca00008e0607 */
[----:B------:R0:W-:Y:S01]  /*b860*/  @!P0 STG.E.U8 desc[UR20][R6.64+0x31], R35 ;  /* 0x0000312306008986 */ /* 0x0001e2000c101114 */
[----:B------:R-:W-:-:S13]  /*b870*/  ISETP.LT.OR P0, PT, R30, 0x39, !P6 ;  /* 0x000000391e00780c */ /* 0x000fda0007701670 */
[----:B0-----:R-:W0:Y:S01]  /*b880*/  @!P0 LDC.64 R6, c[0x0][0x5c0] ;  /* 0x00017000ff068b82 */ /* 0x001e220000000a00 */
[----:B------:R-:W-:Y:S02]  /*b890*/  LOP3.LUT P2, RZ, R9, 0x2, RZ, 0xc0, !PT ;  /* 0x0000000209ff7812 */ /* 0x000fe4000784c0ff */
[----:B------:R-:W-:Y:S02]  /*b8a0*/  LOP3.LUT P4, RZ, R33, 0x40000000, RZ, 0xc0, !PT ;  /* 0x4000000021ff7812 */ /* 0x000fe4000788c0ff */
[----:B------:R-:W-:Y:S02]  /*b8b0*/  ISETP.LT.OR P6, PT, R30, 0x3a, !P6 ;  /* 0x0000003a1e00780c */ /* 0x000fe400077c1670 */
[----:B------:R-:W-:Y:S02]  /*b8c0*/  F2FP.SATFINITE.E4M3.F32.PACK_AB_MERGE_C R37, RZ, R172, RZ ;  /* 0x000000acff25723e */ /* 0x000fe400048070ff */
[----:B------:R-:W-:-:S05]  /*b8d0*/  F2FP.SATFINITE.E4M3.F32.PACK_AB_MERGE_C R35, RZ, R182, RZ ;  /* 0x000000b6ff23723e */ /* 0x000fca00048070ff */
[----:B------:R-:W-:Y:S01]  /*b8e0*/  @!P2 STG.E.U8 desc[UR20][R38.64+0x30], R155 ;  /* 0x0000309b2600a986 */ /* 0x000fe2000c101114 */
[----:B0-----:R-:W-:-:S03]  /*b8f0*/  @!P0 IADD3 R6, P1, R24, R6, RZ ;  /* 0x0000000618068210 */ /* 0x001fc60007f3e0ff */
[----:B------:R-:W-:Y:S02]  /*b900*/  @!P4 STG.E.U8 desc[UR20][R40.64+0x31], R37 ;  /* 0x000031252800c986 */ /* 0x000fe4000c101114 */
[----:B------:R-:W-:-:S05]  /*b910*/  @!P0 IMAD.X R7, R32, 0x1, R7, P1 ;  /* 0x0000000120078824 */ /* 0x000fca00008e0607 */
[----:B------:R0:W-:Y:S02]  /*b920*/  @!P0 STG.E.U8 desc[UR20][R6.64+0x38], R35 ;  /* 0x0000382306008986 */ /* 0x0001e4000c101114 */
[----:B0-----:R-:W0:Y:S01]  /*b930*/  @!P6 LDC.64 R6, c[0x0][0x5c0] ;  /* 0x00017000ff06eb82 */ /* 0x001e220000000a00 */
[----:B------:R-:W-:Y:S02]  /*b940*/  LOP3.LUT P4, RZ, R25, 0x8000000, RZ, 0xc0, !PT ;  /* 0x0800000019ff7812 */ /* 0x000fe4000788c0ff */
[----:B------:R-:W-:Y:S02]  /*b950*/  F2FP.SATFINITE.E4M3.F32.PACK_AB_MERGE_C R37, RZ, R142, RZ ;  /* 0x0000008eff25723e */ /* 0x000fe400048070ff */
[----:B0-----:R-:W-:-:S05]  /*b960*/  @!P6 IADD3 R6, P0, R24, R6, RZ ;  /* 0x000000061806e210 */ /* 0x001fca0007f1e0ff */
[----:B------:R-:W-:-:S05]  /*b970*/  @!P6 IMAD.X R7, R32, 0x1, R7, P0 ;  /* 0x000000012007e824 */ /* 0x000fca00000e0607 */
[----:B------:R0:W-:Y:S01]  /*b980*/  @!P6 STG.E.U8 desc[UR20][R6.64+0x39], R37 ;  /* 0x000039250600e986 */ /* 0x0001e2000c101114 */
[----:B------:R-:W-:Y:S01]  /*b990*/  LOP3.LUT P5, RZ, R9, 0x1, RZ, 0xc0, !PT ;  /* 0x0000000109ff7812 */ /* 0x000fe200078ac0ff */
[----:B0-----:R-:W0:Y:S01]  /*b9a0*/  @!P4 LDC.64 R6, c[0x0][0x5c0] ;  /* 0x00017000ff06cb82 */ /* 0x001e220000000a00 */
[C---:B------:R-:W-:Y:S02]  /*b9b0*/  LOP3.LUT P6, RZ, R33.reuse, 0x20000000, RZ, 0xc0, !PT ;  /* 0x2000000021ff7812 */ /* 0x040fe400078cc0ff */
[C---:B------:R-:W-:Y:S02]  /*b9c0*/  LOP3.LUT P1, RZ, R33.reuse, 0x4000000, RZ, 0xc0, !PT ;  /* 0x0400000021ff7812 */ /* 0x040fe4000782c0ff */
[----:B------:R-:W-:Y:S02]  /*b9d0*/  F2FP.SATFINITE.E4M3.F32.PACK_AB_MERGE_C R39, RZ, R184, RZ ;  /* 0x000000b8ff27723e */ /* 0x000fe400048070ff */
[----:B------:R-:W-:Y:S02]  /*b9e0*/  P2R R166, PR, RZ, 0x8 ;  /* 0x00000008ffa67803 */ /* 0x000fe40000000000 */
[----:B------:R-:W-:-:S02]  /*b9f0*/  LOP3.LUT P2, RZ, R33, 0x10000000, RZ, 0xc0, !PT ;  /* 0x1000000021ff7812 */ /* 0x000fc4000784c0ff */
[----:B------:R-:W-:Y:S01]  /*ba00*/  LOP3.LUT P3, RZ, R33, 0x8000000, RZ, 0xc0, !PT ;  /* 0x0800000021ff7812 */ /* 0x000fe2000786c0ff */
[----:B------:R-:W-:Y:S01]  /*ba10*/  @!P5 STG.E.U8 desc[UR20][R42.64+0x38], R39 ;  /* 0x000038272a00d986 */ /* 0x000fe2000c101114 */
[----:B------:R-:W-:Y:S02]  /*ba20*/  P2R R34, PR, RZ, 0x2 ;  /* 0x00000002ff227803 */ /* 0x000fe40000000000 */
[----:B------:R-:W-:Y:S01]  /*ba30*/  LOP3.LUT P1, RZ, R25, 0x4000000, RZ, 0xc0, !PT ;  /* 0x0400000019ff7812 */ /* 0x000fe2000782c0ff */
[----:B------:R-:W-:Y:S01]  /*ba40*/  @!P6 STG.E.U8 desc[UR20][R44.64+0x39], R203 ;  /* 0x000039cb2c00e986 */ /* 0x000fe2000c101114 */
[----:B------:R-:W-:Y:S02]  /*ba50*/  F2FP.SATFINITE.E4M3.F32.PACK_AB_MERGE_C R35, RZ, R204, RZ ;  /* 0x000000ccff23723e */ /* 0x000fe400048070ff */
[----:B------:R-:W-:Y:S02]  /*ba60*/  F2FP.SATFINITE.E4M3.F32.PACK_AB_MERGE_C R37, RZ, R178, RZ ;  /* 0x000000b2ff25723e */ /* 0x000fe400048070ff */
[----:B0-----:R-:W-:Y:S01]  /*ba70*/  @!P4 IADD3 R6, P6, R90, R6, RZ ;  /* 0x000000065a06c210 */ /* 0x001fe20007fde0ff */
[----:B------:R-:W-:Y:S04]  /*ba80*/  @!P2 STG.E.U8 desc[UR20][R46.64], R167 ;  /* 0x000000a72e00a986 */ /* 0x000fe8000c101114 */
[----:B------:R-:W-:Y:S01]  /*ba90*/  @!P4 IMAD.X R7, R91, 0x1, R7, P6 ;  /* 0x000000015b07c824 */ /* 0x000fe200030e0607 */
[----:B------:R-:W-:Y:S04]  /*baa0*/  @!P3 STG.E.U8 desc[UR20][R48.64+0x1], R35 ;  /* 0x000001233000b986 */ /* 0x000fe8000c101114 */
[----:B------:R0:W-:Y:S02]  /*bab0*/  @!P4 STG.E.U8 desc[UR20][R6.64], R37 ;  /* 0x000000250600c986 */ /* 0x0001e4000c101114 */
[----:B0-----:R-:W0:Y:S01]  /*bac0*/  @!P1 LDC.64 R6, c[0x0][0x5c0] ;  /* 0x00017000ff069b82 */ /* 0x001e220000000a00 */
[----:B------:R-:W-:-:S02]  /*bad0*/  LOP3.LUT P5, RZ, R25, 0x2000000, RZ, 0xc0, !PT ;  /* 0x0200000019ff7812 */ /* 0x000fc400078ac0ff */
[----:B------:R-:W-:Y:S02]  /*bae0*/  F2FP.SATFINITE.E4M3.F32.PACK_AB_MERGE_C R35, RZ, R134, RZ ;  /* 0x00000086ff23723e */ /* 0x000fe400048070ff */
[----:B0-----:R-:W-:-:S05]  /*baf0*/  @!P1 IADD3 R6, P6, R88, R6, RZ ;  /* 0x0000000658069210 */ /* 0x001fca0007fde0ff */
[----:B------:R-:W-:Y:S01]  /*bb00*/  @!P1 IMAD.X R7, R89, 0x1, R7, P6 ;  /* 0x0000000159079824 */ /* 0x000fe200030e0607 */
[----:B------:R-:W-:-:S13]  /*bb10*/  LOP3.LUT P6, RZ, R25, 0x4000000, RZ, 0xc0, !PT ;  /* 0x0400000019ff7812 */ /* 0x000fda00078cc0ff */
[----:B------:R0:W-:Y:S02]  /*bb20*/  @!P6 STG.E.U8 desc[UR20][R6.64+0x1], R35 ;  /* 0x000001230600e986 */ /* 0x0001e4000c101114 */
[----:B0-----:R-:W0:Y:S01]  /*bb30*/  @!P5 LDC.64 R6, c[0x0][0x5c0] ;  /* 0x00017000ff06db82 */ /* 0x001e220000000a00 */
[----:B------:R-:W-:Y:S02]  /*bb40*/  ISETP.NE.AND P1, PT, R34, RZ, PT ;  /* 0x000000ff2200720c */ /* 0x000fe40003f25270 */
[----:B------:R-:W-:Y:S02]  /*bb50*/  LOP3.LUT P0, RZ, R33, 0x800000, RZ, 0xc0, !PT ;  /* 0x0080000021ff7812 */ /* 0x000fe4000780c0ff */
[----:B------:R-:W-:Y:S02]  /*bb60*/  LOP3.LUT P2, RZ, R25, 0x1000000, RZ, 0xc0, !PT ;  /* 0x0100000019ff7812 */ /* 0x000fe4000784c0ff */
        /* <DEDUP_REMOVED lines=13> */
[C---:B------:R-:W-:Y:S01]  /*bc40*/  LOP3.LUT P6, RZ, R33.reuse, 0x400000, RZ, 0xc0, !PT ;  /* 0x0040000021ff7812 */ /* 0x040fe200078cc0ff */
[----:B0-----:R-:W0:Y:S01]  /*bc50*/  @!P4 LDC.64 R6, c[0x0][0x5c0] ;  /* 0x00017000ff06cb82 */ /* 0x001e220000000a00 */
[----:B------:R-:W-:Y:S02]  /*bc60*/  F2FP.SATFINITE.E4M3.F32.PACK_AB_MERGE_C R39, RZ, R152, RZ ;  /* 0x00000098ff27723e */ /* 0x000fe400048070ff */
[----:B------:R-:W-:Y:S02]  /*bc70*/  LOP3.LUT P3, RZ, R33, 0x200000, RZ, 0xc0, !PT ;  /* 0x0020000021ff7812 */ /* 0x000fe4000786c0ff */
[----:B------:R-:W-:-:S07]  /*bc80*/  LOP3.LUT P1, RZ, R25, 0x400000, RZ, 0xc0, !PT ;  /* 0x0040000019ff7812 */ /* 0x000fce000782c0ff */
[----:B------:R-:W-:Y:S01]  /*bc90*/  @!P6 STG.E.U8 desc[UR20][R54.64+0x10], R39 ;  /* 0x000010273600e986 */ /* 0x000fe2000c101114 */
[----:B------:R-:W-:Y:S02]  /*bca0*/  F2FP.SATFINITE.E4M3.F32.PACK_AB_MERGE_C R35, RZ, R176, RZ ;  /* 0x000000b0ff23723e */ /* 0x000fe400048070ff */
[----:B0-----:R-:W-:Y:S01]  /*bcb0*/  @!P4 IADD3 R6, P6, R82, R6, RZ ;  /* 0x000000065206c210 */ /* 0x001fe20007fde0ff */
[----:B------:R-:W-:Y:S04]  /*bcc0*/  @!P3 STG.E.U8 desc[UR20][R56.64+0x11], R161 ;  /* 0x000011a13800b986 */ /* 0x000fe8000c101114 */
[----:B------:R-:W-:-:S05]  /*bcd0*/  @!P4 IMAD.X R7, R83, 0x1, R7, P6 ;  /* 0x000000015307c824 */ /* 0x000fca00030e0607 */
[----:B------:R0:W-:Y:S02]  /*bce0*/  @!P4 STG.E.U8 desc[UR20][R6.64+0x10], R35 ;  /* 0x000010230600c986 */ /* 0x0001e4000c101114 */
[----:B0-----:R-:W0:Y:S01]  /*bcf0*/  @!P1 LDC.64 R6, c[0x0][0x5c0] ;  /* 0x00017000ff069b82 */ /* 0x001e220000000a00 */
[----:B------:R-:W-:Y:S02]  /*bd00*/  LOP3.LUT P2, RZ, R9, 0x100, RZ, 0xc0, !PT ;  /* 0x0000010009ff7812 */ /* 0x000fe4000784c0ff */
[----:B0-----:R-:W-:-:S05]  /*bd10*/  @!P1 IADD3 R6, P6, R81, R6, RZ ;  /* 0x0000000651069210 */ /* 0x001fca0007fde0ff */
[----:B------:R-:W-:-:S05]  /*bd20*/  @!P1 IMAD.X R7, R78, 0x1, R7, P6 ;  /* 0x000000014e079824 */ /* 0x000fca00030e0607 */
[----:B------:R0:W-:Y:S02]  /*bd30*/  @!P1 STG.E.U8 desc[UR20][R6.64+0x11], R185 ;  /* 0x000011b906009986 */ /* 0x0001e4000c101114 */
[----:B0-----:R-:W0:Y:S01]  /*bd40*/  @!P2 LDC.64 R6, c[0x0][0x5c0] ;  /* 0x00017000ff06ab82 */ /* 0x001e220000000a00 */
[C---:B------:R-:W-:Y:S02]  /*bd50*/  LOP3.LUT P4, RZ, R33.reuse, 0x40000, RZ, 0xc0, !PT ;  /* 0x0004000021ff7812 */ /* 0x040fe4000788c0ff */
[C---:B------:R-:W-:Y:S02]  /*bd60*/  LOP3.LUT P0, RZ, R33.reuse, 0x100000, RZ, 0xc0, !PT ;  /* 0x0010000021ff7812 */ /* 0x040fe4000780c0ff */
[----:B------:R-:W-:Y:S02]  /*bd70*/  LOP3.LUT P5, RZ, R33, 0x80000, RZ, 0xc0, !PT ;  /* 0x0008000021ff7812 */ /* 0x000fe400078ac0ff */
[----:B------:R-:W-:Y:S02]  /*bd80*/  P2R R34, PR, RZ, 0x10 ;  /* 0x00000010ff227803 */ /* 0x000fe40000000000 */
[----:B------:R-:W-:-:S02]  /*bd90*/  LOP3.LUT P4, RZ, R25, 0x100000, RZ, 0xc0, !PT ;  /* 0x0010000019ff7812 */ /* 0x000fc4000788c0ff */
        /* <DEDUP_REMOVED lines=10> */
[----:B------:R-:W-:Y:S01]  /*be40*/  @!P4 IMAD.X R7, R76, 0x1, R7, P6 ;  /* 0x000000014c07c824 */ /* 0x000fe200030e0607 */
[----:B------:R-:W-:-:S13]  /*be50*/  LOP3.LUT P6, RZ, R25, 0x100000, RZ, 0xc0, !PT ;  /* 0x0010000019ff7812 */ /* 0x000fda00078cc0ff */
[----:B------:R0:W-:Y:S02]  /*be60*/  @!P6 STG.E.U8 desc[UR20][R6.64+0x19], R37 ;  /* 0x000019250600e986 */ /* 0x0001e4000c101114 */
[----:B0-----:R-:W0:Y:S01]  /*be70*/  @!P1 LDC.64 R6, c[0x0][0x5c0] ;  /* 0x00017000ff069b82 */ /* 0x001e220000000a00 */
[C---:B------:R-:W-:Y:S02]  /*be80*/  LOP3.LUT P0, RZ, R33.reuse, 0x10000, RZ, 0xc0, !PT ;  /* 0x0001000021ff7812 */ /* 0x040fe4000780c0ff */
[----:B------:R-:W-:Y:S02]  /*be90*/  ISETP.NE.AND P4, PT, R34, RZ, PT ;  /* 0x000000ff2200720c */ /* 0x000fe40003f85270 */
        /* <DEDUP_REMOVED lines=20> */
[----:B------:R-:W-:-:S07]  /*bfe0*/  F2FP.SATFINITE.E4M3.F32.PACK_AB_MERGE_C R23, RZ, R202, RZ ;  /* 0x000000caff17723e */ /* 0x000fce00048070ff */
[----:B------:R-:W-:Y:S01]  /*bff0*/  @!P0 STG.E.U8 desc[UR20][R66.64+0x28], R207 ;  /* 0x000028cf42008986 */ /* 0x000fe2000c101114 */
[----:B0-----:R-:W-:-:S03]  /*c000*/  @!P5 IADD3 R6, P6, R98, R6, RZ ;  /* 0x000000066206d210 */ /* 0x001fc60007fde0ff */
[----:B------:R-:W-:Y:S02]  /*c010*/  @!P2 STG.E.U8 desc[UR20][R68.64+0x29], R205 ;  /* 0x000029cd4400a986 */ /* 0x000fe4000c101114 */
[----:B------:R-:W-:-:S05]  /*c020*/  @!P5 IMAD.X R7, R99, 0x1, R7, P6 ;  /* 0x000000016307d824 */ /* 0x000fca00030e0607 */
[----:B------:R0:W-:Y:S01]  /*c030*/  @!P5 STG.E.U8 desc[UR20][R6.64+0x28], R23 ;  /* 0x000028170600d986 */ /* 0x0001e2000c101114 */
[----:B------:R-:W-:Y:S01]  /*c040*/  LOP3.LUT P1, RZ, R25, 0x8000, RZ, 0xc0, !PT ;  /* 0x0000800019ff7812 */ /* 0x000fe2000782c0ff */
[----:B0-----:R-:W0:-:S12]  /*c050*/  @!P4 LDC.64 R6, c[0x0][0x5c0] ;  /* 0x00017000ff06cb82 */ /* 0x001e180000000a00 */
[----:B------:R-:W1:Y:S01]  /*c060*/  @!P1 LDC.64 R34, c[0x0][0x5c0] ;  /* 0x00017000ff229b82 */ /* 0x000e620000000a00 */
[----:B------:R-:W-:Y:S02]  /*c070*/  LOP3.LUT P3, RZ, R33, 0x4000, RZ, 0xc0, !PT ;  /* 0x0000400021ff7812 */ /* 0x000fe4000786c0ff */
[----:B------:R-:W-:Y:S02]  /*c080*/  LOP3.LUT P0, RZ, R25, 0x4000, RZ, 0xc0, !PT ;  /* 0x0000400019ff7812 */ /* 0x000fe4000780c0ff */
[----:B0-----:R-:W-:-:S05]  /*c090*/  @!P4 IADD3 R6, P6, R96, R6, RZ ;  /* 0x000000066006c210 */ /* 0x001fca0007fde0ff */
[----:B------:R-:W-:Y:S01]  /*c0a0*/  @!P4 IMAD.X R7, R97, 0x1, R7, P6 ;  /* 0x000000016107c824 */ /* 0x000fe200030e0607 */
[----:B------:R-:W-:Y:S02]  /*c0b0*/  LOP3.LUT P6, RZ, R33, 0x2000, RZ, 0xc0, !PT ;  /* 0x0000200021ff7812 */ /* 0x000fe400078cc0ff */
[C---:B------:R-:W-:Y:S02]  /*c0c0*/  LOP3.LUT P5, RZ, R25.reuse, 0x2000, RZ, 0xc0, !PT ;  /* 0x0000200019ff7812 */ /* 0x040fe400078ac0ff */
[----:B------:R0:W-:Y:S01]  /*c0d0*/  @!P4 STG.E.U8 desc[UR20][R6.64+0x29], R199 ;  /* 0x000029c70600c986 */ /* 0x0001e2000c101114 */
[----:B------:R-:W-:Y:S02]  /*c0e0*/  LOP3.LUT P4, RZ, R25, 0x4, RZ, 0xc0, !PT ;  /* 0x0000000419ff7812 */ /* 0x000fe4000788c0ff */
[----:B------:R-:W-:-:S05]  /*c0f0*/  F2FP.SATFINITE.E4M3.F32.PACK_AB_MERGE_C R25, RZ, R198, RZ ;  /* 0x000000c6ff19723e */ /* 0x000fca00048070ff */
[----:B------:R-:W-:Y:S04]  /*c100*/  @!P3 STG.E.U8 desc[UR20][R70.64+0x30], R25 ;  /* 0x000030194600b986 */ /* 0x000fe8000c101114 */
[----:B------:R-:W-:Y:S01]  /*c110*/  @!P6 STG.E.U8 desc[UR20][R72.64+0x31], R195 ;  /* 0x000031c34800e986 */ /* 0x000fe2000c101114 */
[----:B-1----:R-:W-:-:S05]  /*c120*/  @!P1 IADD3 R100, P6, R100, R34, RZ ;  /* 0x0000002264649210 */ /* 0x002fca0007fde0ff */
[----:B------:R-:W-:Y:S02]  /*c130*/  @!P1 IMAD.X R101, R101, 0x1, R35, P6 ;  /* 0x0000000165659824 */ /* 0x000fe400030e0623 */
[----:B------:R-:W1:Y:S01]  /*c140*/  @!P0 LDC.64 R34, c[0x0][0x5c0] ;  /* 0x00017000ff228b82 */ /* 0x000e620000000a00 */
[----:B------:R-:W-:Y:S02]  /*c150*/  LOP3.LUT P2, RZ, R33, 0x1000, RZ, 0xc0, !PT ;  /* 0x0000100021ff7812 */ /* 0x000fe4000784c0ff */
[----:B0-----:R-:W-:Y:S02]  /*c160*/  F2FP.SATFINITE.E4M3.F32.PACK_AB_MERGE_C R7, RZ, R192, RZ ;  /* 0x000000c0ff07723e */ /* 0x001fe400048070ff */
[----:B-1----:R-:W-:-:S05]  /*c170*/  @!P0 IADD3 R102, P6, R102, R34, RZ ;  /* 0x0000002266668210 */ /* 0x002fca0007fde0ff */
[----:B------:R-:W-:Y:S02]  /*c180*/  @!P0 IMAD.X R103, R103, 0x1, R35, P6 ;  /* 0x0000000167678824 */ /* 0x000fe400030e0623 */
[----:B------:R-:W0:Y:S01]  /*c190*/  @!P5 LDC.64 R34, c[0x0][0x5c0] ;  /* 0x00017000ff22db82 */ /* 0x000e220000000a00 */
[----:B------:R-:W-:Y:S01]  /*c1a0*/  LOP3.LUT P6, RZ, R33, 0x400, RZ, 0xc0, !PT ;  /* 0x0000040021ff7812 */ /* 0x000fe200078cc0ff */
[----:B------:R1:W-:Y:S01]  /*c1b0*/  @!P1 STG.E.U8 desc[UR20][R100.64+0x30], R7 ;  /* 0x0000300764009986 */ /* 0x0003e2000c101114 */
[----:B------:R-:W-:-:S03]  /*c1c0*/  F2FP.SATFINITE.E4M3.F32.PACK_AB_MERGE_C R23, RZ, R188, RZ ;  /* 0x000000bcff17723e */ /* 0x000fc600048070ff */
[----:B------:R-:W-:Y:S04]  /*c1d0*/  @!P0 STG.E.U8 desc[UR20][R102.64+0x31], R189 ;  /* 0x000031bd66008986 */ /* 0x000fe8000c101114 */
[----:B------:R3:W-:Y:S01]  /*c1e0*/  @!P2 STG.E.U8 desc[UR20][R74.64+0x38], R23 ;  /* 0x000038174a00a986 */ /* 0x0007e2000c101114 */
[----:B-1----:R-:W-:-:S05]  /*c1f0*/  F2FP.SATFINITE.E4M3.F32.PACK_AB_MERGE_C R7, RZ, R186, RZ ;  /* 0x000000baff07723e */ /* 0x002fca00048070ff */
[----:B------:R1:W-:Y:S01]  /*c200*/  @!P6 STG.E.U8 desc[UR20][R212.64+0x39], R7 ;  /* 0x00003907d400e986 */ /* 0x0003e2000c101114 */
[----:B0-----:R-:W-:-:S05]  /*c210*/  @!P5 IADD3 R106, P6, R106, R34, RZ ;  /* 0x000000226a6ad210 */ /* 0x001fca0007fde0ff */
[----:B------:R-:W-:Y:S02]  /*c220*/  @!P5 IMAD.X R107, R107, 0x1, R35, P6 ;  /* 0x000000016b6bd824 */ /* 0x000fe400030e0623 */
[----:B------:R-:W0:Y:S01]  /*c230*/  @!P4 LDC.64 R34, c[0x0][0x5c0] ;  /* 0x00017000ff22cb82 */ /* 0x000e220000000a00 */
[----:B------:R-:W-:Y:S02]  /*c240*/  F2FP.SATFINITE.E4M3.F32.PACK_AB_MERGE_C R183, RZ, R183, RZ ;  /* 0x000000b7ffb7723e */ /* 0x000fe400048070ff */
[----:B------:R-:W-:-:S03]  /*c250*/  LOP3.LUT P2, RZ, R9, 0x40, RZ, 0xc0, !PT ;  /* 0x0000004009ff7812 */ /* 0x000fc6000784c0ff */
[----:B------:R-:W-:Y:S01]  /*c260*/  @!P5 STG.E.U8 desc[UR20][R106.64+0x38], R183 ;  /* 0x000038b76a00d986 */ /* 0x000fe2000c101114 */
[----:B------:R-:W-:Y:S02]  /*c270*/  ISETP.LT.OR P5, PT, R30, 0x1, !P2 ;  /* 0x000000011e00780c */ /* 0x000fe400057a1670 */
[----:B---3--:R-:W-:Y:S02]  /*c280*/  F2FP.SATFINITE.E4M3.F32.PACK_AB_MERGE_C R23, RZ, R180, RZ ;  /* 0x000000b4ff17723e */ /* 0x008fe400048070ff */
[----:B------:R-:W-:Y:S02]  /*c290*/  F2FP.SATFINITE.E4M3.F32.PACK_AB_MERGE_C R179, RZ, R179, RZ ;  /* 0x000000b3ffb3723e */ /* 0x000fe400048070ff */
[----:B------:R-:W-:Y:S02]  /*c2a0*/  ISETP.NE.AND P1, PT, R164, RZ, PT ;  /* 0x000000ffa400720c */ /* 0x000fe40003f25270 */
[----:B0-----:R-:W-:-:S05]  /*c2b0*/  @!P4 IADD3 R104, P6, R104, R34, RZ ;  /* 0x000000226868c210 */ /* 0x001fca0007fde0ff */
[----:B------:R-:W-:-:S05]  /*c2c0*/  @!P4 IMAD.X R105, R105, 0x1, R35, P6 ;  /* 0x000000016969c824 */ /* 0x000fca00030e0623 */
[----:B------:R0:W-:Y:S04]  /*c2d0*/  @!P4 STG.E.U8 desc[UR20][R104.64+0x39], R23 ;  /* 0x000039176800c986 */ /* 0x0001e8000c101114 */
[----:B------:R-:W-:Y:S01]  /*c2e0*/  @!P5 STG.E.U8 desc[UR20][R214.64], R179 ;  /* 0x000000b3d600d986 */ /* 0x000fe2000c101114 */
[C---:B------:R-:W-:Y:S02]  /*c2f0*/  ISETP.LT.OR P5, PT, R30.reuse, 0x1, !P1 ;  /* 0x000000011e00780c */ /* 0x040fe40004fa1670 */
[----:B------:R-:W-:-:S11]  /*c300*/  ISETP.LT.OR P6, PT, R30, 0x2, !P2 ;  /* 0x000000021e00780c */ /* 0x000fd600057c1670 */
[----:B-1----:R-:W1:Y:S01]  /*c310*/  @!P5 LDC.64 R6, c[0x0][0x5c0] ;  /* 0x00017000ff06db82 */ /* 0x002e620000000a00 */
[----:B------:R-:W-:-:S05]  /*c320*/  F2FP.SATFINITE.E4M3.F32.PACK_AB_MERGE_C R177, RZ, R177, RZ ;  /* 0x000000b1ffb1723e */ /* 0x000fca00048070ff */
[----:B------:R-:W-:Y:S01]  /*c330*/  @!P6 STG.E.U8 desc[UR20][R216.64+0x1], R177 ;  /* 0x000001b1d800e986 */ /* 0x000fe2000c101114 */
[----:B-1----:R-:W-:-:S05]  /*c340*/  @!P5 IADD3 R6, P6, R31, R6, RZ ;  /* 0x000000061f06d210 */ /* 0x002fca0007fde0ff */
[----:B------:R-:W-:Y:S01]  /*c350*/  @!P5 IMAD.X R7, R108, 0x1, R7, P6 ;  /* 0x000000016c07d824 */ /* 0x000fe200030e0607 */
[C---:B------:R-:W-:Y:S02]  /*c360*/  ISETP.LT.OR P5, PT, R30.reuse, 0x2, !P1 ;  /* 0x000000021e00780c */ /* 0x040fe40004fa1670 */
[----:B------:R-:W-:-:S11]  /*c370*/  ISETP.LT.OR P6, PT, R30, 0x1, !P1 ;  /* 0x000000011e00780c */ /* 0x000fd60004fc1670 */
[----:B------:R-:W1:Y:S01]  /*c380*/  @!P5 LDC.64 R34, c[0x0][0x5c0] ;  /* 0x00017000ff22db82 */ /* 0x000e620000000a00 */
[----:B0-----:R-:W-:-:S05]  /*c390*/  F2FP.SATFINITE.E4M3.F32.PACK_AB_MERGE_C R23, RZ, R174, RZ ;  /* 0x000000aeff17723e */ /* 0x001fca00048070ff */
[----:B------:R0:W-:Y:S01]  /*c3a0*/  @!P6 STG.E.U8 desc[UR20][R6.64], R23 ;  /* 0x000000170600e986 */ /* 0x0001e2000c101114 */
[----:B------:R-:W-:Y:S02]  /*c3b0*/  F2FP.SATFINITE.E4M3.F32.PACK_AB_MERGE_C R171, RZ, R171, RZ ;  /* 0x000000abffab723e */ /* 0x000fe400048070ff */
[----:B------:R-:W-:Y:S02]  /*c3c0*/  F2FP.SATFINITE.E4M3.F32.PACK_AB_MERGE_C R25, RZ, R170, RZ ;  /* 0x000000aaff19723e */ /* 0x000fe400048070ff */
[----:B-1----:R-:W-:-:S05]  /*c3d0*/  @!P5 IADD3 R34, P6, R111, R34, RZ ;  /* 0x000000226f22d210 */ /* 0x002fca0007fde0ff */
[----:B------:R-:W-:Y:S01]  /*c3e0*/  @!P5 IMAD.X R35, R112, 0x1, R35, P6 ;  /* 0x000000017023d824 */ /* 0x000fe200030e0623 */
[C---:B------:R-:W-:Y:S02]  /*c3f0*/  ISETP.LT.OR P6, PT, R30.reuse, 0x2, !P1 ;  /* 0x000000021e00780c */ /* 0x040fe40004fc1670 */
[----:B------:R-:W-:-:S11]  /*c400*/  ISETP.LT.OR P5, PT, R30, 0x9, !P2 ;  /* 0x000000091e00780c */ /* 0x000fd600057a1670 */
[----:B------:R1:W-:Y:S04]  /*c410*/  @!P6 STG.E.U8 desc[UR20][R34.64+0x1], R171 ;  /* 0x000001ab2200e986 */ /* 0x0003e8000c101114 */
[----:B------:R-:W-:Y:S01]  /*c420*/  @!P5 STG.E.U8 desc[UR20][R218.64+0x8], R25 ;  /* 0x00000819da00d986 */ /* 0x000fe2000c101114 */
[C---:B------:R-:W-:Y:S02]  /*c430*/  ISETP.LT.OR P5, PT, R30.reuse, 0x9, !P1 ;  /* 0x000000091e00780c */ /* 0x040fe40004fa1670 */
[----:B------:R-:W-:-:S11]  /*c440*/  ISETP.LT.OR P6, PT, R30, 0xa, !P2 ;  /* 0x0000000a1e00780c */ /* 0x000fd600057c1670 */
[----:B0-----:R-:W0:Y:S01]  /*c450*/  @!P5 LDC.64 R6, c[0x0][0x5c0] ;  /* 0x00017000ff06db82 */ /* 0x001e220000000a00 */
[----:B------:R-:W-:-:S05]  /*c460*/  F2FP.SATFINITE.E4M3.F32.PACK_AB_MERGE_C R23, RZ, R168, RZ ;  /* 0x000000a8ff17723e */ /* 0x000fca00048070ff */
[----:B------:R3:W-:Y:S01]  /*c470*/  @!P6 STG.E.U8 desc[UR20][R220.64+0x9], R23 ;  /* 0x00000917dc00e986 */ /* 0x0007e2000c101114 */
[----:B0-----:R-:W-:-:S05]  /*c480*/  @!P5 IADD3 R6, P6, R109, R6, RZ ;  /* 0x000000066d06d210 */ /* 0x001fca0007fde0ff */
[----:B------:R-:W-:Y:S01]  /*c490*/  @!P5 IMAD.X R7, R110, 0x1, R7, P6 ;  /* 0x000000016e07d824 */ /* 0x000fe200030e0607 */
[C---:B------:R-:W-:Y:S02]  /*c4a0*/  ISETP.LT.OR P5, PT, R30.reuse, 0xa, !P1 ;  /* 0x0000000a1e00780c */ /* 0x040fe40004fa1670 */
[----:B------:R-:W-:-:S11]  /*c4b0*/  ISETP.LT.OR P6, PT, R30, 0x9, !P1 ;  /* 0x000000091e00780c */ /* 0x000fd60004fc1670 */
[----:B-1----:R-:W0:Y:S01]  /*c4c0*/  @!P5 LDC.64 R34, c[0x0][0x5c0] ;  /* 0x00017000ff22db82 */ /* 0x002e220000000a00 */
[----:B------:R-:W-:-:S05]  /*c4d0*/  FMUL R165, R165, R10 ;  /* 0x0000000aa5a57220 */ /* 0x000fca0000400000 */
[----:B------:R-:W-:-:S05]  /*c4e0*/  F2FP.SATFINITE.E4M3.F32.PACK_AB_MERGE_C R165, RZ, R165, RZ ;  /* 0x000000a5ffa5723e */ /* 0x000fca00048070ff */
[----:B------:R1:W-:Y:S01]  /*c4f0*/  @!P6 STG.E.U8 desc[UR20][R6.64+0x8], R165 ;  /* 0x000008a50600e986 */ /* 0x0003e2000c101114 */
[-C--:B------:R-:W-:Y:S01]  /*c500*/  FMUL R163, R163, R10.reuse ;  /* 0x0000000aa3a37220 */ /* 0x080fe20000400000 */
[----:B------:R-:W-:Y:S01]  /*c510*/  FMUL R162, R162, R10 ;  /* 0x0000000aa2a27220 */ /* 0x000fe20000400000 */
[----:B0-----:R-:W-:-:S05]  /*c520*/  @!P5 IADD3 R34, P6, R113, R34, RZ ;  /* 0x000000227122d210 */ /* 0x001fca0007fde0ff */
[----:B------:R-:W-:Y:S01]  /*c530*/  @!P5 IMAD.X R35, R114, 0x1, R35, P6 ;  /* 0x000000017223d824 */ /* 0x000fe200030e0623 */
[C---:B------:R-:W-:Y:S02]  /*c540*/  ISETP.LT.OR P6, PT, R30.reuse, 0xa, !P1 ;  /* 0x0000000a1e00780c */ /* 0x040fe40004fc1670 */
[----:B------:R-:W-:Y:S02]  /*c550*/  ISETP.LT.OR P5, PT, R30, 0x11, !P2 ;  /* 0x000000111e00780c */ /* 0x000fe400057a1670 */
[----:B------:R-:W-:Y:S02]  /*c560*/  F2FP.SATFINITE.E4M3.F32.PACK_AB_MERGE_C R163, RZ, R163, RZ ;  /* 0x000000a3ffa3723e */ /* 0x000fe400048070ff */
[----:B---3--:R-:W-:-:S07]  /*c570*/  F2FP.SATFINITE.E4M3.F32.PACK_AB_MERGE_C R23, RZ, R162, RZ ;  /* 0x000000a2ff17723e */ /* 0x008fce00048070ff */
[----:B------:R0:W-:Y:S04]  /*c580*/  @!P6 STG.E.U8 desc[UR20][R34.64+0x9], R163 ;  /* 0x000009a32200e986 */ /* 0x0001e8000c101114 */
[----:B------:R3:W-:Y:S01]  /*c590*/  @!P5 STG.E.U8 desc[UR20][R222.64+0x10], R23 ;  /* 0x00001017de00d986 */ /* 0x0007e2000c101114 */
[C---:B------:R-:W-:Y:S02]  /*c5a0*/  ISETP.LT.OR P5, PT, R30.reuse, 0x11, !P1 ;  /* 0x000000111e00780c */ /* 0x040fe40004fa1670 */
[----:B------:R-:W-:-:S11]  /*c5b0*/  ISETP.LT.OR P6, PT, R30, 0x12, !P2 ;  /* 0x000000121e00780c */ /* 0x000fd600057c1670 */
[----:B-1----:R-:W1:Y:S01]  /*c5c0*/  @!P5 LDC.64 R6, c[0x0][0x5c0] ;  /* 0x00017000ff06db82 */ /* 0x002e620000000a00 */
[----:B------:R-:W-:-:S05]  /*c5d0*/  FMUL R160, R160, R10 ;  /* 0x0000000aa0a07220 */ /* 0x000fca0000400000 */
[----:B------:R-:W-:-:S05]  /*c5e0*/  F2FP.SATFINITE.E4M3.F32.PACK_AB_MERGE_C R25, RZ, R160, RZ ;  /* 0x000000a0ff19723e */ /* 0x000fca00048070ff */
[----:B------:R-:W-:Y:S01]  /*c5f0*/  @!P6 STG.E.U8 desc[UR20][R224.64+0x11], R25 ;  /* 0x00001119e000e986 */ /* 0x000fe2000c101114 */
[----:B-1----:R-:W-:-:S05]  /*c600*/  @!P5 IADD3 R6, P6, R115, R6, RZ ;  /* 0x000000067306d210 */ /* 0x002fca0007fde0ff */
[----:B------:R-:W-:Y:S01]  /*c610*/  @!P5 IMAD.X R7, R116, 0x1, R7, P6 ;  /* 0x000000017407d824 */ /* 0x000fe200030e0607 */
[C---:B------:R-:W-:Y:S02]  /*c620*/  ISETP.LT.OR P5, PT, R30.reuse, 0x12, !P1 ;  /* 0x000000121e00780c */ /* 0x040fe40004fa1670 */
[----:B------:R-:W-:-:S11]  /*c630*/  ISETP.LT.OR P6, PT, R30, 0x11, !P1 ;  /* 0x000000111e00780c */ /* 0x000fd60004fc1670 */
[----:B0-----:R-:W0:Y:S01]  /*c640*/  @!P5 LDC.64 R34, c[0x0][0x5c0] ;  /* 0x00017000ff22db82 */ /* 0x001e220000000a00 */
        /* <DEDUP_REMOVED lines=9> */
[----:B---3--:R-:W-:Y:S02]  /*c6e0*/  F2FP.SATFINITE.E4M3.F32.PACK_AB_MERGE_C R23, RZ, R154, RZ ;  /* 0x0000009aff17723e */ /* 0x008fe400048070ff */
[----:B------:R-:W-:-:S07]  /*c6f0*/  F2FP.SATFINITE.E4M3.F32.PACK_AB_MERGE_C R153, RZ, R153, RZ ;  /* 0x00000099ff99723e */ /* 0x000fce00048070ff */
[----:B------:R0:W-:Y:S04]  /*c700*/  @!P6 STG.E.U8 desc[UR20][R34.64+0x11], R23 ;  /* 0x000011172200e986 */ /* 0x0001e8000c101114 */
[----:B------:R-:W-:Y:S01]  /*c710*/  @!P5 STG.E.U8 desc[UR20][R226.64+0x18], R153 ;  /* 0x00001899e200d986 */ /* 0x000fe2000c101114 */
        /* <DEDUP_REMOVED lines=21> */
[----:B------:R-:W-:-:S07]  /*c870*/  F2FP.SATFINITE.E4M3.F32.PACK_AB_MERGE_C R145, RZ, R145, RZ ;  /* 0x00000091ff91723e */ /* 0x000fce00048070ff */
[----:B------:R0:W-:Y:S04]  /*c880*/  @!P6 STG.E.U8 desc[UR20][R34.64+0x19], R25 ;  /* 0x000019192200e986 */ /* 0x0001e8000c101114 */
[----:B--2---:R-:W-:Y:S01]  /*c890*/  @!P5 STG.E.U8 desc[UR20][R200.64+0x20], R145 ;  /* 0x00002091c800d986 */ /* 0x004fe2000c101114 */
[C---:B------:R-:W-:Y:S02]  /*c8a0*/  ISETP.LT.OR P5, PT, R30.reuse, 0x21, !P1 ;  /* 0x000000211e00780c */ /* 0x040fe40004fa1670 */
[----:B------:R-:W-:-:S11]  /*c8b0*/  ISETP.LT.OR P6, PT, R30, 0x22, !P2 ;  /* 0x000000221e00780c */ /* 0x000fd600057c1670 */
[----:B-1----:R-:W1:Y:S01]  /*c8c0*/  @!P5 LDC.64 R6, c[0x0][0x5c0] ;  /* 0x00017000ff06db82 */ /* 0x002e620000000a00 */
[----:B------:R-:W-:-:S05]  /*c8d0*/  FMUL R143, R143, R10 ;  /* 0x0000000a8f8f7220 */ /* 0x000fca0000400000 */
[----:B------:R-:W-:-:S05]  /*c8e0*/  F2FP.SATFINITE.E4M3.F32.PACK_AB_MERGE_C R143, RZ, R143, RZ ;  /* 0x0000008fff8f723e */ /* 0x000fca00048070ff */
[----:B----4-:R-:W-:Y:S01]  /*c8f0*/  @!P6 STG.E.U8 desc[UR20][R210.64+0x21], R143 ;  /* 0x0000218fd200e986 */ /* 0x010fe2000c101114 */
[----:B-1----:R-:W-:-:S05]  /*c900*/  @!P5 IADD3 R6, P6, R147, R6, RZ ;  /* 0x000000069306d210 */ /* 0x002fca0007fde0ff */
[----:B------:R-:W-:Y:S01]  /*c910*/  @!P5 IMAD.X R7, R158, 0x1, R7, P6 ;  /* 0x000000019e07d824 */ /* 0x000fe200030e0607 */
[C---:B------:R-:W-:Y:S02]  /*c920*/  ISETP.LT.OR P5, PT, R30.reuse, 0x22, !P1 ;  /* 0x000000221e00780c */ /* 0x040fe40004fa1670 */
[----:B------:R-:W-:-:S11]  /*c930*/  ISETP.LT.OR P6, PT, R30, 0x21, !P1 ;  /* 0x000000211e00780c */ /* 0x000fd60004fc1670 */
[----:B0-----:R-:W0:Y:S01]  /*c940*/  @!P5 LDC.64 R34, c[0x0][0x5c0] ;  /* 0x00017000ff22db82 */ /* 0x001e220000000a00 */
[----:B------:R-:W-:-:S05]  /*c950*/  FMUL R140, R140, R10 ;  /* 0x0000000a8c8c7220 */ /* 0x000fca0000400000 */
[----:B------:R-:W-:Y:S01]  /*c960*/  F2FP.SATFINITE.E4M3.F32.PACK_AB_MERGE_C R23, RZ, R140, RZ ;  /* 0x0000008cff17723e */ /* 0x000fe200048070ff */
[----:B------:R-:W-:-:S04]  /*c970*/  FMUL R137, R137, R10 ;  /* 0x0000000a89897220 */ /* 0x000fc80000400000 */
[----:B------:R-:W-:Y:S01]  /*c980*/  @!P6 STG.E.U8 desc[UR20][R6.64+0x20], R23 ;  /* 0x000020170600e986 */ /* 0x000fe2000c101114 */
[----:B------:R-:W-:Y:S02]  /*c990*/  F2FP.SATFINITE.E4M3.F32.PACK_AB_MERGE_C R137, RZ, R137, RZ ;  /* 0x00000089ff89723e */ /* 0x000fe400048070ff */
[----:B0-----:R-:W-:-:S05]  /*c9a0*/  @!P5 IADD3 R34, P6, R141, R34, RZ ;  /* 0x000000228d22d210 */ /* 0x001fca0007fde0ff */
[----:B------:R-:W-:Y:S02]  /*c9b0*/  @!P5 IMAD.X R35, R139, 0x1, R35, P6 ;  /* 0x000000018b23d824 */ /* 0x000fe400030e0623 */
[----:B------:R-:W-:-:S03]  /*c9c0*/  FMUL R135, R135, R10 ;  /* 0x0000000a87877220 */ /* 0x000fc60000400000 */
[----:B------:R-:W-:Y:S01]  /*c9d0*/  @!P5 STG.E.U8 desc[UR20][R34.64+0x21], R137 ;  /* 0x000021892200d986 */ /* 0x000fe2000c101114 */
[----:B------:R-:W-:Y:S02]  /*c9e0*/  ISETP.LT.OR P5, PT, R30, 0x29, !P2 ;  /* 0x000000291e00780c */ /* 0x000fe400057a1670 */
[----:B------:R-:W-:-:S11]  /*c9f0*/  F2FP.SATFINITE.E4M3.F32.PACK_AB_MERGE_C R135, RZ, R135, RZ ;  /* 0x00000087ff87723e */ /* 0x000fd600048070ff */
[----:B------:R0:W-:Y:S01]  /*ca00*/  @!P5 STG.E.U8 desc[UR20][R120.64+0x28], R135 ;  /* 0x000028877800d986 */ /* 0x0001e2000c101114 */
[----:B------:R-:W-:Y:S02]  /*ca10*/  LOP3.LUT P5, RZ, R9, 0x10, RZ, 0xc0, !PT ;  /* 0x0000001009ff7812 */ /* 0x000fe400078ac0ff */
[----:B------:R-:W-:Y:S01]  /*ca20*/  ISETP.LT.OR P6, PT, R30, 0x2a, !P2 ;  /* 0x0000002a1e00780c */ /* 0x000fe200057c1670 */
[----:B------:R-:W-:Y:S01]  /*ca30*/  FMUL R133, R133, R10 ;  /* 0x0000000a85857220 */ /* 0x000fe20000400000 */
[----:B------:R-:W-:Y:S01]  /*ca40*/  LOP3.LUT P4, RZ, R9, 0x20, RZ, 0xc0, !PT ;  /* 0x0000002009ff7812 */ /* 0x000fe2000788c0ff */
[----:B0-----:R-:W2:Y:S08]  /*ca50*/  LDL.LU.64 R120, [R1+0x28] ;  /* 0x0000280001787983 */ /* 0x001eb00000300a00 */
[----:B------:R-:W0:Y:S01]  /*ca60*/  @!P5 LDC.64 R6, c[0x0][0x5c0] ;  /* 0x00017000ff06db82 */ /* 0x000e220000000a00 */
[----:B------:R-:W-:-:S05]  /*ca70*/  F2FP.SATFINITE.E4M3.F32.PACK_AB_MERGE_C R133, RZ, R133, RZ ;  /* 0x00000085ff85723e */ /* 0x000fca00048070ff */
[----:B------:R1:W-:Y:S01]  /*ca80*/  @!P6 STG.E.U8 desc[UR20][R20.64+0x29], R133 ;  /* 0x000029851400e986 */ /* 0x0003e2000c101114 */
[----:B------:R-:W-:-:S03]  /*ca90*/  FMUL R130, R130, R10 ;  /* 0x0000000a82827220 */ /* 0x000fc60000400000 */
[----:B-1----:R-:W3:Y:S01]  /*caa0*/  LDL.LU.64 R20, [R1+0x20] ;  /* 0x0000200001147983 */ /* 0x002ee20000300a00 */
[----:B0-----:R-:W-:-:S05]  /*cab0*/  @!P5 IADD3 R6, P6, R27, R6, RZ ;  /* 0x000000061b06d210 */ /* 0x001fca0007fde0ff */
[----:B------:R-:W-:Y:S02]  /*cac0*/  @!P5 IMAD.X R7, R26, 0x1, R7, P6 ;  /* 0x000000011a07d824 */ /* 0x000fe400030e0607 */
[----:B------:R-:W0:Y:S01]  /*cad0*/  @!P4 LDC.64 R26, c[0x0][0x5c0] ;  /* 0x00017000ff1acb82 */ /* 0x000e220000000a00 */
[----:B------:R-:W-:Y:S02]  /*cae0*/  F2FP.SATFINITE.E4M3.F32.PACK_AB_MERGE_C R23, RZ, R130, RZ ;  /* 0x00000082ff17723e */ /* 0x000fe400048070ff */
[----:B------:R-:W-:Y:S01]  /*caf0*/  ISETP.LT.OR P6, PT, R30, 0x31, !P2 ;  /* 0x000000311e00780c */ /* 0x000fe200057c1670 */
[-C--:B------:R-:W-:Y:S02]  /*cb00*/  FMUL R128, R128, R10.reuse ;  /* 0x0000000a80807220 */ /* 0x080fe40000400000 */
[----:B------:R1:W-:Y:S01]  /*cb10*/  @!P5 STG.E.U8 desc[UR20][R6.64+0x28], R23 ;  /* 0x000028170600d986 */ /* 0x0003e2000c101114 */
[----:B------:R-:W-:Y:S02]  /*cb20*/  FMUL R125, R125, R10 ;  /* 0x0000000a7d7d7220 */ /* 0x000fe40000400000 */
[----:B------:R-:W-:-:S03]  /*cb30*/  F2FP.SATFINITE.E4M3.F32.PACK_AB_MERGE_C R25, RZ, R128, RZ ;  /* 0x00000080ff19723e */ /* 0x000fc600048070ff */
[----:B------:R-:W-:Y:S02]  /*cb40*/  F2FP.SATFINITE.E4M3.F32.PACK_AB_MERGE_C R125, RZ, R125, RZ ;  /* 0x0000007dff7d723e */ /* 0x000fe400048070ff */
[----:B0-----:R-:W-:-:S05]  /*cb50*/  @!P4 IADD3 R26, P5, R29, R26, RZ ;  /* 0x0000001a1d1ac210 */ /* 0x001fca0007fbe0ff */
[----:B------:R-:W-:-:S05]  /*cb60*/  @!P4 IMAD.X R27, R28, 0x1, R27, P5 ;  /* 0x000000011c1bc824 */ /* 0x000fca00028e061b */
[----:B------:R-:W-:Y:S04]  /*cb70*/  @!P4 STG.E.U8 desc[UR20][R26.64+0x29], R25 ;  /* 0x000029191a00c986 */ /* 0x000fe8000c101114 */
[----:B------:R0:W-:Y:S01]  /*cb80*/  @!P6 STG.E.U8 desc[UR20][R4.64+0x30], R125 ;  /* 0x0000307d0400e986 */ /* 0x0001e2000c101114 */
[----:B------:R-:W-:Y:S01]  /*cb90*/  ISETP.LT.OR P6, PT, R30, 0x32, !P2 ;  /* 0x000000321e00780c */ /* 0x000fe200057c1670 */
[----:B------:R-:W-:-:S05]  /*cba0*/  FMUL R127, R127, R10 ;  /* 0x0000000a7f7f7220 */ /* 0x000fca0000400000 */
[----:B-1----:R-:W-:Y:S01]  /*cbb0*/  F2FP.SATFINITE.E4M3.F32.PACK_AB_MERGE_C R6, RZ, R127, RZ ;  /* 0x0000007fff06723e */ /* 0x002fe200048070ff */
[----:B0-----:R0:W5:Y:S06]  /*cbc0*/  LDL.LU.64 R4, [R1+0x18] ;  /* 0x0000180001047983 */ /* 0x00116c0000300a00 */
[----:B------:R1:W-:Y:S04]  /*cbd0*/  @!P6 STG.E.U8 desc[UR20][R2.64+0x31], R6 ;  /* 0x000031060200e986 */ /* 0x0003e8000c101114 */
[----:B-1----:R0:W5:Y:S01]  /*cbe0*/  LDL.LU.64 R2, [R1+0x10] ;  /* 0x0000100001027983 */ /* 0x0021620000300a00 */
[----:B------:R-:W-:-:S02]  /*cbf0*/  LOP3.LUT P0, RZ, R9, 0x80, RZ, 0xc0, !PT ;  /* 0x0000008009ff7812 */ /* 0x000fc4000780c0ff */
[----:B------:R-:W-:-:S11]  /*cc00*/  ISETP.NE.AND P3, PT, R166, RZ, PT ;  /* 0x000000ffa600720c */ /* 0x000fd60003f65270 */
[----:B------:R-:W1:Y:S01]  /*cc10*/  @!P0 LDC.64 R28, c[0x0][0x5c0] ;  /* 0x00017000ff1c8b82 */ /* 0x000e620000000a00 */
[C---:B------:R-:W-:Y:S02]  /*cc20*/  ISETP.LT.OR P4, PT, R30.reuse, 0x39, !P2 ;  /* 0x000000391e00780c */ /* 0x040fe40005781670 */
[----:B------:R-:W-:-:S05]  /*cc30*/  ISETP.LT.OR P2, PT, R30, 0x3a, !P2 ;  /* 0x0000003a1e00780c */ /* 0x000fca0005741670 */
[----:B------:R-:W4:Y:S01]  /*cc40*/  @!P3 LDC.64 R34, c[0x0][0x5c0] ;  /* 0x00017000ff22bb82 */ /* 0x000f220000000a00 */
[----:B------:R-:W-:-:S07]  /*cc50*/  FMUL R123, R123, R10 ;  /* 0x0000000a7b7b7220 */ /* 0x000fce0000400000 */
[----:B------:R-:W0:Y:S01]  /*cc60*/  @!P4 LDC.64 R26, c[0x0][0x5c0] ;  /* 0x00017000ff1acb82 */ /* 0x000e220000000a00 */
[----:B-1----:R-:W-:-:S05]  /*cc70*/  @!P0 IADD3 R138, P5, R138, R28, RZ ;  /* 0x0000001c8a8a8210 */ /* 0x002fca0007fbe0ff */
[----:B------:R-:W-:Y:S01]  /*cc80*/  @!P0 IMAD.X R139, R129, 0x1, R29, P5 ;  /* 0x00000001818b8824 */ /* 0x000fe200028e061d */
[C---:B------:R-:W-:Y:S01]  /*cc90*/  ISETP.LT.OR P5, PT, R30.reuse, 0x39, !P1 ;  /* 0x000000391e00780c */ /* 0x040fe20004fa1670 */
[----:B------:R-:W1:Y:S01]  /*cca0*/  @!P2 LDC.64 R28, c[0x0][0x5c0] ;  /* 0x00017000ff1cab82 */ /* 0x000e620000000a00 */
[----:B------:R-:W-:Y:S02]  /*ccb0*/  F2FP.SATFINITE.E4M3.F32.PACK_AB_MERGE_C R123, RZ, R123, RZ ;  /* 0x0000007bff7b723e */ /* 0x000fe400048070ff */
[----:B------:R-:W-:-:S03]  /*ccc0*/  ISETP.LT.OR P1, PT, R30, 0x3a, !P1 ;  /* 0x0000003a1e00780c */ /* 0x000fc60004f21670 */
[----:B------:R-:W-:Y:S01]  /*ccd0*/  @!P0 STG.E.U8 desc[UR20][R138.64+0x30], R123 ;  /* 0x0000307b8a008986 */ /* 0x000fe2000c101114 */
[----:B----4-:R-:W-:-:S05]  /*cce0*/  @!P3 IADD3 R126, P0, R126, R34, RZ ;  /* 0x000000227e7eb210 */ /* 0x010fca0007f1e0ff */
[----:B------:R-:W4:Y:S01]  /*ccf0*/  @!P5 LDC.64 R30, c[0x0][0x5c0] ;  /* 0x00017000ff1edb82 */ /* 0x000f220000000a00 */
[----:B------:R-:W-:-:S07]  /*cd00*/  @!P3 IMAD.X R127, R19, 0x1, R35, P0 ;  /* 0x00000001137fb824 */ /* 0x000fce00000e0623 */
[----:B------:R-:W4:Y:S01]  /*cd10*/  @!P1 LDC.64 R34, c[0x0][0x5c0] ;  /* 0x00017000ff229b82 */ /* 0x000f220000000a00 */
[----:B--2---:R-:W-:-:S05]  /*cd20*/  FMUL R121, R121, R10 ;  /* 0x0000000a79797220 */ /* 0x004fca0000400000 */
[----:B------:R-:W-:-:S05]  /*cd30*/  F2FP.SATFINITE.E4M3.F32.PACK_AB_MERGE_C R121, RZ, R121, RZ ;  /* 0x00000079ff79723e */ /* 0x000fca00048070ff */
[----:B------:R-:W-:Y:S01]  /*cd40*/  @!P3 STG.E.U8 desc[UR20][R126.64+0x31], R121 ;  /* 0x000031797e00b986 */ /* 0x000fe2000c101114 */
[----:B0-----:R-:W-:-:S04]  /*cd50*/  @!P4 IADD3 R6, P0, P3, R24, R26, R17 ;  /* 0x0000001a1806c210 */ /* 0x001fc80007b1e011 */
[----:B------:R-:W-:Y:S02]  /*cd60*/  @!P4 IADD3.X R7, R32, R27, R14, P0, P3 ;  /* 0x0000001b2007c210 */ /* 0x000fe400007e640e */
[----:B-1----:R-:W-:Y:S01]  /*cd70*/  @!P2 IADD3 R26, P0, P3, R24, R28, R17 ;  /* 0x0000001c181aa210 */ /* 0x002fe20007b1e011 */
[----:B---3--:R-:W-:-:S03]  /*cd80*/  FMUL R20, R20, R10 ;  /* 0x0000000a14147220 */ /* 0x008fc60000400000 */
[----:B------:R-:W-:Y:S02]  /*cd90*/  @!P2 IADD3.X R27, R32, R29, R14, P0, P3 ;  /* 0x0000001d201ba210 */ /* 0x000fe400007e640e */
[C-C-:B------:R-:W-:Y:S02]  /*cda0*/  @!P5 IADD3 R19, P0, P3, R17.reuse, R24, R16.reuse ;  /* 0x000000181113d210 */ /* 0x140fe40007b1e010 */
[----:B------:R-:W-:Y:S02]  /*cdb0*/  F2FP.SATFINITE.E4M3.F32.PACK_AB_MERGE_C R25, RZ, R20, RZ ;  /* 0x00000014ff19723e */ /* 0x000fe400048070ff */
[--C-:B------:R-:W-:Y:S02]  /*cdc0*/  @!P5 IADD3.X R28, R14, R32, R13.reuse, P0, P3 ;  /* 0x000000200e1cd210 */ /* 0x100fe400007e640d */
[----:B------:R-:W-:Y:S01]  /*cdd0*/  @!P1 IADD3 R23, P0, P3, R17, R24, R16 ;  /* 0x0000001811179210 */ /* 0x000fe20007b1e010 */
[----:B------:R0:W-:Y:S01]  /*cde0*/  @!P4 STG.E.U8 desc[UR20][R6.64+0x38], R25 ;  /* 0x000038190600c986 */ /* 0x0001e2000c101114 */
[----:B----4-:R-:W-:Y:S01]  /*cdf0*/  @!P5 IADD3 R20, P4, R19, R30, RZ ;  /* 0x0000001e1314d210 */ /* 0x010fe20007f9e0ff */
[----:B------:R-:W-:Y:S01]  /*ce00*/  FMUL R19, R22, R10 ;  /* 0x0000000a16137220 */ /* 0x000fe20000400000 */
[----:B------:R-:W-:Y:S01]  /*ce10*/  @!P1 IADD3.X R32, R14, R32, R13, P0, P3 ;  /* 0x000000200e209210 */ /* 0x000fe200007e640d */
[----:B------:R-:W-:Y:S01]  /*ce20*/  FMUL R24, R21, R10 ;  /* 0x0000000a15187220 */ /* 0x000fe20000400000 */
[----:B------:R-:W-:Y:S01]  /*ce30*/  @!P1 IADD3 R22, P0, R23, R34, RZ ;  /* 0x0000002217169210 */ /* 0x000fe20007f1e0ff */
[----:B------:R-:W-:Y:S01]  /*ce40*/  FMUL R120, R120, R10 ;  /* 0x0000000a78787220 */ /* 0x000fe20000400000 */
[----:B------:R-:W-:Y:S01]  /*ce50*/  F2FP.SATFINITE.E4M3.F32.PACK_AB_MERGE_C R19, RZ, R19, RZ ;  /* 0x00000013ff13723e */ /* 0x000fe200048070ff */
[----:B------:R-:W-:Y:S01]  /*ce60*/  @!P5 IMAD.X R21, R28, 0x1, R31, P4 ;  /* 0x000000011c15d824 */ /* 0x000fe200020e061f */
[----:B------:R-:W-:Y:S01]  /*ce70*/  F2FP.SATFINITE.E4M3.F32.PACK_AB_MERGE_C R29, RZ, R24, RZ ;  /* 0x00000018ff1d723e */ /* 0x000fe200048070ff */
[----:B------:R-:W-:Y:S01]  /*ce80*/  @!P1 IMAD.X R23, R32, 0x1, R35, P0 ;  /* 0x0000000120179824 */ /* 0x000fe200000e0623 */
[----:B0-----:R-:W-:Y:S01]  /*ce90*/  F2FP.SATFINITE.E4M3.F32.PACK_AB_MERGE_C R7, RZ, R120, RZ ;  /* 0x00000078ff07723e */ /* 0x001fe200048070ff */
[----:B------:R0:W-:Y:S04]  /*cea0*/  @!P2 STG.E.U8 desc[UR20][R26.64+0x39], R19 ;  /* 0x000039131a00a986 */ /* 0x0001e8000c101114 */
[----:B------:R0:W-:Y:S04]  /*ceb0*/  @!P5 STG.E.U8 desc[UR20][R20.64+0x38], R29 ;  /* 0x0000381d1400d986 */ /* 0x0001e8000c101114 */
[----:B------:R0:W-:Y:S02]  /*cec0*/  @!P1 STG.E.U8 desc[UR20][R22.64+0x39], R7 ;  /* 0x0000390716009986 */ /* 0x0001e4000c101114 */
.L_x_35:
[----:B------:R-:W-:Y:S05]  /*ced0*/  BSYNC B0 ;  /* 0x0000000000007941 */ /* 0x000fea0003800000 */
.L_x_31:
[----:B------:R-:W-:Y:S01]  /*cee0*/  ULDC UR6, c[0x0][0xc] ;  /* 0x0000030000067ab9 */ /* 0x000fe20000000800 */
[----:B------:R-:W-:Y:S01]  /*cef0*/  ULDC UR7, c[0x0][0x10] ;  /* 0x0000040000077ab9 */ /* 0x000fe20000000800 */
[----:B0---45:R-:W0:Y:S01]  /*cf00*/  LDC R19, c[0x0][0x14] ;  /* 0x00000500ff137b82 */ /* 0x031e220000000800 */
[----:B------:R-:W-:Y:S01]  /*cf10*/  UIMAD.WIDE.U32 UR6, UR6, UR7, URZ ;  /* 0x00000007060672a5 */ /* 0x000fe2000f8e003f */
[----:B--2---:R-:W-:Y:S02]  /*cf20*/  IMAD.MOV.U32 R6, RZ, RZ, R3 ;  /* 0x000000ffff067224 */ /* 0x004fe400078e0003 */
[----:B------:R-:W-:-:S03]  /*cf30*/  IMAD.MOV.U32 R7, RZ, RZ, R2 ;  /* 0x000000ffff077224 */ /* 0x000fc600078e0002 */
[----:B0-----:R-:W-:-:S04]  /*cf40*/  IMAD.WIDE.U32 R6, R19, UR6, R6 ;  /* 0x0000000613067c25 */ /* 0x001fc8000f8e0006 */
[----:B------:R-:W-:Y:S01]  /*cf50*/  IMAD R19, R19, UR7, RZ ;  /* 0x0000000713137c24 */ /* 0x000fe2000f8e02ff */
[----:B------:R-:W-:Y:S01]  /*cf60*/  ULDC.64 UR6, c[0x0][0x650] ;  /* 0x0001940000067ab9 */ /* 0x000fe20000000a00 */
[----:B------:R-:W-:Y:S01]  /*cf70*/  IMAD.MOV.U32 R3, RZ, RZ, R6 ;  /* 0x000000ffff037224 */ /* 0x000fe200078e0006 */
[----:B------:R-:W-:Y:S01]  /*cf80*/  ISETP.GE.U32.AND P0, PT, R6, UR6, PT ;  /* 0x0000000606007c0c */ /* 0x000fe2000bf06070 */
[--C-:B------:R-:W-:Y:S01]  /*cf90*/  IMAD.IADD R2, R7, 0x1, R19.reuse ;  /* 0x0000000107027824 */ /* 0x100fe200078e0213 */
[----:B------:R-:W-:Y:S01]  /*cfa0*/  PRMT R19, RZ, 0x7610, R19 ;  /* 0x00007610ff137816 */ /* 0x000fe20000000013 */
[----:B------:R-:W-:Y:S02]  /*cfb0*/  IMAD.MOV.U32 R7, RZ, RZ, -0x1 ;  /* 0xffffffffff077424 */ /* 0x000fe400078e00ff */
[----:B------:R-:W-:Y:S01]  /*cfc0*/  IMAD.MOV.U32 R6, RZ, RZ, -0x1 ;  /* 0xffffffffff067424 */ /* 0x000fe200078e00ff */
[----:B------:R-:W-:-:S13]  /*cfd0*/  ISETP.GE.U32.AND.EX P0, PT, R2, UR7, PT, P0 ;  /* 0x0000000702007c0c */ /* 0x000fda000bf06100 */
[----:B------:R-:W-:Y:S05]  /*cfe0*/  @P0 BRA `(.L_x_36) ;  /* 0x00000004006c0947 */ /* 0x000fea0003800000 */
[----:B------:R-:W0:Y:S01]  /*cff0*/  S2R R30, SR_CTAID.X ;  /* 0x00000000001e7919 */ /* 0x000e220000002500 */
[----:B------:R-:W2:Y:S01]  /*d000*/  LDC.64 R24, c[0x0][0x628] ;  /* 0x00018a00ff187b82 */ /* 0x000ea20000000a00 */
[----:B------:R-:W-:Y:S01]  /*d010*/  ULDC UR6, c[0x0][0x150] ;  /* 0x0000540000067ab9 */ /* 0x000fe20000000800 */
[----:B------:R-:W-:Y:S01]  /*d020*/  IMAD.MOV.U32 R22, RZ, RZ, R3 ;  /* 0x000000ffff167224 */ /* 0x000fe200078e0003 */
[----:B------:R-:W4:Y:S01]  /*d030*/  S2R R32, SR_CTAID.Y ;  /* 0x0000000000207919 */ /* 0x000f220000002600 */
[----:B------:R-:W-:-:S04]  /*d040*/  IMAD.MOV.U32 R23, RZ, RZ, R2 ;  /* 0x000000ffff177224 */ /* 0x000fc800078e0002 */
[----:B------:R-:W1:Y:S08]  /*d050*/  LDC R33, c[0x0][0x144] ;  /* 0x00005100ff217b82 */ /* 0x000e700000000800 */
[----:B------:R-:W1:Y:S08]  /*d060*/  LDC R8, c[0x0][0x630] ;  /* 0x00018c00ff087b82 */ /* 0x000e700000000800 */
[----:B------:R-:W1:Y:S01]  /*d070*/  LDC.64 R28, c[0x0][0x620] ;  /* 0x00018800ff1c7b82 */ /* 0x000e620000000a00 */
[----:B--2---:R-:W-:-:S04]  /*d080*/  ISETP.NE.U32.AND P0, PT, R24, RZ, PT ;  /* 0x000000ff1800720c */ /* 0x004fc80003f05070 */
[----:B------:R-:W-:Y:S02]  /*d090*/  ISETP.NE.AND.EX P0, PT, R25, RZ, PT, P0 ;  /* 0x000000ff1900720c */ /* 0x000fe40003f05300 */
[----:B0-----:R-:W-:-:S05]  /*d0a0*/  I2FP.F32.U32 R6, R30 ;  /* 0x0000001e00067245 */ /* 0x001fca0000201000 */
[----:B------:R-:W-:-:S04]  /*d0b0*/  FMUL R6, R6, UR6 ;  /* 0x0000000606067c20 */ /* 0x000fc80008400000 */
[----:B------:R0:W2:Y:S02]  /*d0c0*/  F2I.U32.TRUNC.NTZ R31, R6 ;  /* 0x00000006001f7305 */ /* 0x0000a4000020f000 */
[----:B----4-:R-:W-:Y:S05]  /*d0d0*/  @!P0 BRA `(.L_x_37) ;  /* 0x0000000000288947 */ /* 0x010fea0003800000 */
[----:B0-----:R-:W0:Y:S02]  /*d0e0*/  LDC R6, c[0x0][0x634] ;  /* 0x00018d00ff067b82 */ /* 0x001e240000000800 */
[----:B0-----:R-:W-:-:S05]  /*d0f0*/  IADD3 R19, P0, R3, R6, RZ ;  /* 0x0000000603137210 */ /* 0x001fca0007f1e0ff */
[----:B---3--:R-:W-:-:S04]  /*d100*/  IMAD.X R27, RZ, RZ, R2, P0 ;  /* 0x000000ffff1b7224 */ /* 0x008fc800000e0602 */
[----:B------:R-:W-:-:S04]  /*d110*/  IMAD.WIDE.U32 R6, R27, R24, RZ ;  /* 0x000000181b067225 */ /* 0x000fc800078e00ff */
[----:B------:R-:W-:-:S04]  /*d120*/  IMAD.WIDE.U32 R20, P0, R19, R25, R6 ;  /* 0x0000001913147225 */ /* 0x000fc80007800006 */
[----:B------:R-:W-:-:S04]  /*d130*/  IMAD.WIDE.U32 R6, R19, R24, RZ ;  /* 0x0000001813067225 */ /* 0x000fc800078e00ff */
[----:B------:R-:W-:Y:S01]  /*d140*/  IMAD.X R23, RZ, RZ, RZ, P0 ;  /* 0x000000ffff177224 */ /* 0x000fe200000e06ff */
[----:B------:R-:W-:Y:S01]  /*d150*/  IADD3 RZ, P0, R7, R20, RZ ;  /* 0x0000001407ff7210 */ /* 0x000fe20007f1e0ff */
[----:B------:R-:W-:-:S04]  /*d160*/  IMAD.MOV.U32 R22, RZ, RZ, R21 ;  /* 0x000000ffff167224 */ /* 0x000fc800078e0015 */
[----:B------:R-:W-:-:S08]  /*d170*/  IMAD.WIDE.U32.X R22, R27, R25, R22, P0 ;  /* 0x000000191b167225 */ /* 0x000fd000000e0416 */
.L_x_37:
[-CC-:B-1-3--:R-:W-:Y:S01]  /*d180*/  SHF.R.U64 R26, R22, R8.reuse, R23.reuse ;  /* 0x00000008161a7219 */ /* 0x18afe20000001217 */
[----:B------:R-:W1:Y:S01]  /*d190*/  LDC.64 R36, c[0x0][0x640] ;  /* 0x00019000ff247b82 */ /* 0x000e620000000a00 */
[----:B0-----:R-:W-:Y:S01]  /*d1a0*/  SHF.R.U32.HI R6, RZ, R8, R23 ;  /* 0x00000008ff067219 */ /* 0x001fe20000011617 */
[----:B--2---:R-:W-:Y:S01]  /*d1b0*/  IMAD.MOV R31, RZ, RZ, -R31 ;  /* 0x000000ffff1f7224 */ /* 0x004fe200078e0a1f */
[----:B------:R-:W-:Y:S01]  /*d1c0*/  IADD3 R19, P0, RZ, -R26, RZ ;  /* 0x8000001aff137210 */ /* 0x000fe20007f1e0ff */
[----:B------:R-:W-:Y:S01]  /*d1d0*/  ULDC UR6, c[0x0][0x154] ;  /* 0x0000550000067ab9 */ /* 0x000fe20000000800 */
[----:B------:R-:W-:Y:S02]  /*d1e0*/  IMAD.MOV.U32 R21, RZ, RZ, -0x1 ;  /* 0xffffffffff157424 */ /* 0x000fe400078e00ff */
[----:B------:R-:W-:Y:S01]  /*d1f0*/  IMAD R31, R33, R31, R30 ;  /* 0x0000001f211f7224 */ /* 0x000fe200078e021e */
[----:B------:R-:W0:Y:S01]  /*d200*/  LDC R20, c[0x0][0x618] ;  /* 0x00018600ff147b82 */ /* 0x000e220000000800 */
[----:B------:R-:W-:-:S02]  /*d210*/  IMAD.X R7, RZ, RZ, ~R6, P0 ;  /* 0x000000ffff077224 */ /* 0x000fc400000e0e06 */
[----:B------:R-:W-:Y:S02]  /*d220*/  IMAD.MOV.U32 R6, RZ, RZ, R3 ;  /* 0x000000ffff067224 */ /* 0x000fe400078e0003 */
[-C--:B------:R-:W-:Y:S02]  /*d230*/  IMAD R8, R7, R28.reuse, RZ ;  /* 0x0000001c07087224 */ /* 0x080fe400078e02ff */
[----:B------:R-:W-:Y:S01]  /*d240*/  IMAD.MOV.U32 R7, RZ, RZ, R2 ;  /* 0x000000ffff077224 */ /* 0x000fe200078e0002 */
[----:B------:R-:W2:Y:S01]  /*d250*/  LDC R22, c[0x0][0x608] ;  /* 0x00018200ff167b82 */ /* 0x000ea20000000800 */
[----:B------:R-:W-:Y:S02]  /*d260*/  IMAD.MOV.U32 R23, RZ, RZ, 0x1 ;  /* 0x00000001ff177424 */ /* 0x000fe400078e00ff */
[----:B------:R-:W-:-:S04]  /*d270*/  IMAD.WIDE.U32 R6, R19, R28, R6 ;  /* 0x0000001c13067225 */ /* 0x000fc800078e0006 */
[----:B------:R-:W-:Y:S01]  /*d280*/  IMAD R19, R19, R29, R8 ;  /* 0x0000001d13137224 */ /* 0x000fe200078e0208 */
[----:B------:R-:W3:Y:S01]  /*d290*/  LDC R34, c[0x0][0x658] ;  /* 0x00019600ff227b82 */ /* 0x000ee20000000800 */
[----:B------:R-:W-:Y:S02]  /*d2a0*/  I2FP.F32.U32 R8, R32 ;  /* 0x0000002000087245 */ /* 0x000fe40000201000 */
[----:B------:R-:W-:Y:S01]  /*d2b0*/  IMAD.IADD R7, R7, 0x1, R19 ;  /* 0x0000000107077824 */ /* 0x000fe200078e0213 */
[----:B-1----:R-:W-:Y:S02]  /*d2c0*/  ISETP.NE.U32.AND P0, PT, R36, RZ, PT ;  /* 0x000000ff2400720c */ /* 0x002fe40003f05070 */
[----:B------:R-:W-:Y:S02]  /*d2d0*/  FMUL R19, R8, UR6 ;  /* 0x0000000608137c20 */ /* 0x000fe40008400000 */
[----:B------:R-:W1:Y:S01]  /*d2e0*/  LDC R29, c[0x0][0x148] ;  /* 0x00005200ff1d7b82 */ /* 0x000e620000000800 */
[----:B0-----:R-:W-:Y:S01]  /*d2f0*/  SHF.R.U64 R24, R6, R20, R7 ;  /* 0x0000001406187219 */ /* 0x001fe20000001207 */
[----:B------:R0:W4:Y:S01]  /*d300*/  F2I.U32.TRUNC.NTZ R27, R19 ;  /* 0x00000013001b7305 */ /* 0x000122000020f000 */
[----:B------:R-:W-:-:S02]  /*d310*/  ISETP.NE.AND.EX P0, PT, R37, RZ, PT, P0 ;  /* 0x000000ff2500720c */ /* 0x000fc40003f05300 */
[----:B------:R-:W-:-:S03]  /*d320*/  SHF.R.U32.HI R7, RZ, R20, R7 ;  /* 0x00000014ff077219 */ /* 0x000fc60000011607 */
[----:B------:R-:W0:Y:S01]  /*d330*/  LDC R30, c[0x0][0x600] ;  /* 0x00018000ff1e7b82 */ /* 0x000e220000000800 */
[-CC-:B--2---:R-:W-:Y:S02]  /*d340*/  SHF.R.U64 R8, R24, R22.reuse, R7.reuse ;  /* 0x0000001618087219 */ /* 0x184fe40000001207 */
[----:B------:R-:W-:-:S05]  /*d350*/  SHF.R.U32.HI R7, RZ, R22, R7 ;  /* 0x00000016ff077219 */ /* 0x000fca0000011607 */
[----:B------:R-:W2:Y:S01]  /*d360*/  LDC R35, c[0x0][0x648] ;  /* 0x00019200ff237b82 */ /* 0x000ea20000000800 */
[-CC-:B---3--:R-:W-:Y:S02]  /*d370*/  SHF.R.U64 R28, R8, R34.reuse, R7.reuse ;  /* 0x00000022081c7219 */ /* 0x188fe40000001207 */
[-C--:B------:R-:W-:Y:S02]  /*d380*/  SHF.L.U32 R21, R21, R34.reuse, RZ ;  /* 0x0000002215157219 */ /* 0x080fe400000006ff */
[-C--:B------:R-:W-:Y:S01]  /*d390*/  SHF.R.U32.HI R7, RZ, R34.reuse, R7 ;  /* 0x00000022ff077219 */ /* 0x080fe20000011607 */
[----:B------:R-:W-:Y:S01]  /*d3a0*/  IMAD.MOV.U32 R6, RZ, RZ, R28 ;  /* 0x000000ffff067224 */ /* 0x000fe200078e001c */
[----:B------:R-:W-:Y:S01]  /*d3b0*/  SHF.L.U32 R34, R23, R34, RZ ;  /* 0x0000002217227219 */ /* 0x000fe200000006ff */
[----:B------:R-:W3:Y:S01]  /*d3c0*/  LDC R38, c[0x0][0x638] ;  /* 0x00018e00ff267b82 */ /* 0x000ee20000000800 */
[----:B------:R-:W-:-:S07]  /*d3d0*/  LOP3.LUT R33, RZ, R21, RZ, 0x33, !PT ;  /* 0x00000015ff217212 */ /* 0x000fce00078e33ff */
[----:B------:R-:W0:Y:S01]  /*d3e0*/  LDC R39, c[0x0][0x610] ;  /* 0x00018400ff277b82 */ /* 0x000e220000000800 */
[----:B----4-:R-:W-:Y:S05]  /*d3f0*/  @!P0 BRA `(.L_x_38) ;  /* 0x0000000000288947 */ /* 0x010fea0003800000 */
[----:B0-----:R-:W0:Y:S02]  /*d400*/  LDC R19, c[0x0][0x64c] ;  /* 0x00019300ff137b82 */ /* 0x001e240000000800 */
        /* <DEDUP_REMOVED lines=9> */
.L_x_38:
[----:B------:R-:W-:Y:S01]  /*d4a0*/  ISETP.NE.AND P0, PT, R0, 0x1, PT ;  /* 0x000000010000780c */ /* 0x000fe20003f05270 */
[----:B0-----:R-:W-:Y:S01]  /*d4b0*/  VIADD R21, R30, 0xffffffff ;  /* 0xffffffff1e157836 */ /* 0x001fe20000000000 */
[----:B--2---:R-:W-:Y:S01]  /*d4c0*/  SHF.R.U64 R6, R6, R35, R7 ;  /* 0x0000002306067219 */ /* 0x004fe20000001207 */
[----:B------:R-:W-:Y:S01]  /*d4d0*/  IMAD.MOV R27, RZ, RZ, -R27 ;  /* 0x000000ffff1b7224 */ /* 0x000fe200078e0a1b */
[----:B------:R-:W-:Y:S02]  /*d4e0*/  LOP3.LUT R19, R8, R33, RZ, 0xc0, !PT ;  /* 0x0000002108137212 */ /* 0x000fe400078ec0ff */
[----:B------:R-:W-:Y:S01]  /*d4f0*/  LOP3.LUT R21, R24, R21, RZ, 0xc0, !PT ;  /* 0x0000001518157212 */ /* 0x000fe200078ec0ff */
[----:B------:R-:W-:Y:S02]  /*d500*/  IMAD.MOV R7, RZ, RZ, -R6 ;  /* 0x000000ffff077224 */ /* 0x000fe400078e0a06 */
[----:B------:R-:W-:Y:S02]  /*d510*/  IMAD R8, R34, R6, R19 ;  /* 0x0000000622087224 */ /* 0x000fe400078e0213 */
[----:B---3--:R-:W-:-:S02]  /*d520*/  IMAD R6, R7, R38, R28 ;  /* 0x0000002607067224 */ /* 0x008fc400078e021c */
[----:B-1----:R-:W-:Y:S02]  /*d530*/  @P0 IMAD R31, R29, R27, R32 ;  /* 0x0000001b1d1f0224 */ /* 0x002fe400078e0220 */
[----:B------:R-:W-:Y:S02]  /*d540*/  IMAD R21, R6, R30, R21 ;  /* 0x0000001e06157224 */ /* 0x000fe400078e0215 */
[----:B------:R-:W-:Y:S02]  /*d550*/  IMAD R8, R8, R39, R31 ;  /* 0x0000002708087224 */ /* 0x000fe400078e021f */
[----:B------:R-:W-:Y:S02]  /*d560*/  IMAD.MOV.U32 R19, RZ, RZ, 0x1 ;  /* 0x00000001ff137424 */ /* 0x000fe400078e00ff */
[----:B------:R-:W-:Y:S01]  /*d570*/  IMAD.MOV.U32 R6, RZ, RZ, R26 ;  /* 0x000000ffff067224 */ /* 0x000fe200078e001a */
[----:B------:R-:W-:Y:S02]  /*d580*/  SEL R7, R21, R8, !P0 ;  /* 0x0000000815077207 */ /* 0x000fe40004000000 */
[----:B------:R-:W-:-:S07]  /*d590*/  SEL R8, R8, R21, !P0 ;  /* 0x0000001508087207 */ /* 0x000fce0004000000 */
.L_x_36:
[----:B------:R-:W-:Y:S01]  /*d5a0*/  UIADD3 UR5, UR9, UR5, URZ ;  /* 0x0000000509057290 */ /* 0x000fe2000fffe03f */
[----:B------:R-:W-:-:S03]  /*d5b0*/  LOP3.LUT P0, RZ, R19, 0xff, RZ, 0xc0, !PT ;  /* 0x000000ff13ff7812 */ /* 0x000fc6000780c0ff */
[----:B------:R-:W-:Y:S02]  /*d5c0*/  USHF.R.U32.HI UR6, URZ, 0x2, UR5 ;  /* 0x000000023f067899 */ /* 0x000fe40008011605 */
[----:B------:R-:W-:Y:S02]  /*d5d0*/  UISETP.GT.U32.AND UP1, UPT, UR5, 0x3, UPT ;  /* 0x000000030500788c */ /* 0x000fe4000bf24070 */
[----:B------:R-:W-:Y:S02]  /*d5e0*/  ULOP3.LUT UR6, UR6, 0x1, URZ, 0xc0, !UPT ;  /* 0x0000000106067892 */ /* 0x000fe4000f8ec03f */
[----:B------:R-:W-:Y:S02]  /*d5f0*/  UISETP.LT.U32.AND UP1, UPT, UR9, 0x4, UP1 ;  /* 0x000000040900788c */ /* 0x000fe40008f21070 */
[----:B------:R-:W-:Y:S02]  /*d600*/  UISETP.NE.U32.AND UP0, UPT, UR6, 0x1, UPT ;  /* 0x000000010600788c */ /* 0x000fe4000bf05070 */
[----:B------:R-:W-:-:S02]  /*d610*/  USEL UR7, URZ, 0x1, !UP1 ;  /* 0x000000013f077887 */ /* 0x000fc4000c800000 */
[----:B------:R-:W-:Y:S02]  /*d620*/  UISETP.GT.U32.AND UP0, UPT, UR9, 0x3, !UP0 ;  /* 0x000000030900788c */ /* 0x000fe4000c704070 */
[----:B------:R-:W-:Y:S02]  /*d630*/  ULOP3.LUT UR5, UR5, 0x3, URZ, 0xc0, !UPT ;  /* 0x0000000305057892 */ /* 0x000fe4000f8ec03f */
[----:B------:R-:W-:-:S04]  /*d640*/  USEL UR6, URZ, 0x1, !UP0 ;  /* 0x000000013f067887 */ /* 0x000fc8000c000000 */
[----:B------:R-:W-:Y:S01]  /*d650*/  ULOP3.LUT UR4, UR6, UR4, UR7, 0x96, !UPT ;  /* 0x0000000406047292 */ /* 0x000fe2000f8e9607 */
[----:B------:R-:W-:Y:S11]  /*d660*/  @P0 BRA `(.L_x_39) ;  /* 0xffffff3800600947 */ /* 0x000ff6000383ffff */
[----:B------:R-:W-:Y:S05]  /*d670*/  EXIT ;  /* 0x000000000000794d */ /* 0x000fea0003800000 */
.L_x_3:
[----:B0-----:R-:W-:Y:S01]  /*d680*/  ULDC.64 UR4, c[0x0][0x650] ;  /* 0x0001940000047ab9 */ /* 0x001fe20000000a00 */
        /* <DEDUP_REMOVED lines=25> */
.L_x_41:
[--C-:B------:R-:W-:Y:S01]  /*d820*/  SHF.R.U64 R18, R16, R20, R17.reuse ;  /* 0x0000001410127219 */ /* 0x100fe20000001211 */
[----:B------:R-:W0:Y:S01]  /*d830*/  LDC R24, c[0x0][0x618] ;  /* 0x00018600ff187b82 */ /* 0x000e220000000800 */
[----:B------:R-:W-:Y:S01]  /*d840*/  I2FP.F32.U32 R13, R10 ;  /* 0x0000000a000d7245 */ /* 0x000fe20000201000 */
[----:B------:R-:W-:Y:S01]  /*d850*/  ULDC UR4, c[0x0][0x150] ;  /* 0x0000540000047ab9 */ /* 0x000fe20000000800 */
[----:B------:R-:W-:Y:S01]  /*d860*/  SHF.R.U32.HI R7, RZ, R20, R17 ;  /* 0x00000014ff077219 */ /* 0x000fe20000011611 */
[----:B------:R-:W-:Y:S01]  /*d870*/  IMAD.MOV.U32 R8, RZ, RZ, R3 ;  /* 0x000000ffff087224 */ /* 0x000fe200078e0003 */
[----:B------:R-:W-:Y:S01]  /*d880*/  IADD3 R11, P0, RZ, -R18, RZ ;  /* 0x80000012ff0b7210 */ /* 0x000fe20007f1e0ff */
[----:B------:R-:W-:Y:S01]  /*d890*/  FMUL R13, R13, UR4 ;  /* 0x000000040d0d7c20 */ /* 0x000fe20008400000 */
[----:B------:R-:W-:Y:S01]  /*d8a0*/  IMAD.MOV.U32 R9, RZ, RZ, R2 ;  /* 0x000000ffff097224 */ /* 0x000fe200078e0002 */
[----:B------:R-:W1:Y:S01]  /*d8b0*/  LDC.64 R26, c[0x0][0x640] ;  /* 0x00019000ff1a7b82 */ /* 0x000e620000000a00 */
[----:B------:R-:W-:Y:S01]  /*d8c0*/  ULDC UR4, c[0x0][0x154] ;  /* 0x0000550000047ab9 */ /* 0x000fe20000000800 */
[----:B------:R-:W-:-:S02]  /*d8d0*/  IMAD.X R7, RZ, RZ, ~R7, P0 ;  /* 0x000000ffff077224 */ /* 0x000fc400000e0e07 */
[----:B------:R-:W2:Y:S01]  /*d8e0*/  F2I.U32.TRUNC.NTZ R13, R13 ;  /* 0x0000000d000d7305 */ /* 0x000ea2000020f000 */
[----:B------:R-:W-:-:S03]  /*d8f0*/  IMAD.WIDE.U32 R8, R11, R22, R8 ;  /* 0x000000160b087225 */ /* 0x000fc600078e0008 */
[----:B------:R-:W3:Y:S01]  /*d900*/  LDC R15, c[0x0][0x144] ;  /* 0x00005100ff0f7b82 */ /* 0x000ee20000000800 */
[----:B------:R-:W-:-:S04]  /*d910*/  IMAD R14, R7, R22, RZ ;  /* 0x00000016070e7224 */ /* 0x000fc800078e02ff */
[----:B------:R-:W-:Y:S02]  /*d920*/  IMAD R7, R11, R23, R14 ;  /* 0x000000170b077224 */ /* 0x000fe400078e020e */
[----:B------:R-:W-:Y:S01]  /*d930*/  IMAD.MOV.U32 R11, RZ, RZ, 0x1 ;  /* 0x00000001ff0b7424 */ /* 0x000fe200078e00ff */
[----:B------:R-:W4:Y:S01]  /*d940*/  LDC R22, c[0x0][0x608] ;  /* 0x00018200ff167b82 */ /* 0x000f220000000800 */
[----:B------:R-:W-:Y:S01]  /*d950*/  IMAD.IADD R7, R9, 0x1, R7 ;  /* 0x0000000109077824 */ /* 0x000fe200078e0207 */
[----:B------:R-:W-:-:S04]  /*d960*/  I2FP.F32.U32 R9, R12 ;  /* 0x0000000c00097245 */ /* 0x000fc80000201000 */
[-C--:B0-----:R-:W-:Y:S01]  /*d970*/  SHF.R.U64 R16, R8, R24.reuse, R7 ;  /* 0x0000001808107219 */ /* 0x081fe20000001207 */
[----:B--2---:R-:W-:Y:S01]  /*d980*/  IMAD.MOV R8, RZ, RZ, -R13 ;  /* 0x000000ffff087224 */ /* 0x004fe200078e0a0d */
[----:B------:R-:W0:Y:S01]  /*d990*/  LDC R14, c[0x0][0x658] ;  /* 0x00019600ff0e7b82 */ /* 0x000e220000000800 */
[----:B-1----:R-:W-:Y:S02]  /*d9a0*/  ISETP.NE.U32.AND P0, PT, R26, RZ, PT ;  /* 0x000000ff1a00720c */ /* 0x002fe40003f05070 */
[----:B------:R-:W-:Y:S02]  /*d9b0*/  SHF.R.U32.HI R7, RZ, R24, R7 ;  /* 0x00000018ff077219 */ /* 0x000fe40000011607 */
[----:B------:R-:W-:-:S03]  /*d9c0*/  ISETP.NE.AND.EX P0, PT, R27, RZ, PT, P0 ;  /* 0x000000ff1b00720c */ /* 0x000fc60003f05300 */
        /* <DEDUP_REMOVED lines=9> */
[-C--:B0-----:R-:W-:Y:S02]  /*da60*/  SHF.L.U32 R8, R9, R14.reuse, RZ ;  /* 0x0000000e09087219 */ /* 0x081fe400000006ff */
[--C-:B------:R-:W-:Y:S02]  /*da70*/  SHF.R.U64 R17, R20, R14, R7.reuse ;  /* 0x0000000e14117219 */ /* 0x100fe40000001207 */
[----:B------:R-:W-:Y:S02]  /*da80*/  LOP3.LUT R29, RZ, R8, RZ, 0x33, !PT ;  /* 0x00000008ff1d7212 */ /* 0x000fe400078e33ff */
[-C--:B------:R-:W-:Y:S01]  /*da90*/  SHF.R.U32.HI R9, RZ, R14.reuse, R7 ;  /* 0x0000000eff097219 */ /* 0x080fe20000011607 */
[----:B------:R-:W0:Y:S01]  /*daa0*/  LDC R28, c[0x0][0x638] ;  /* 0x00018e00ff1c7b82 */ /* 0x000e220000000800 */
[----:B------:R-:W-:Y:S01]  /*dab0*/  SHF.L.U32 R22, R11, R14, RZ ;  /* 0x0000000e0b167219 */ /* 0x000fe200000006ff */
[----:B------:R-:W-:-:S06]  /*dac0*/  IMAD.MOV.U32 R8, RZ, RZ, R17 ;  /* 0x000000ffff087224 */ /* 0x000fcc00078e0011 */
[----:B------:R-:W0:Y:S01]  /*dad0*/  LDC R30, c[0x0][0x610] ;  /* 0x00018400ff1e7b82 */ /* 0x000e220000000800 */
[----:B--23--:R-:W-:Y:S05]  /*dae0*/  @!P0 BRA `(.L_x_42) ;  /* 0x0000000000288947 */ /* 0x00cfea0003800000 */
[----:B------:R-:W2:Y:S02]  /*daf0*/  LDC R8, c[0x0][0x64c] ;  /* 0x00019300ff087b82 */ /* 0x000ea40000000800 */
[----:B--2---:R-:W-:-:S05]  /*db00*/  IADD3 R7, P0, R17, R8, RZ ;  /* 0x0000000811077210 */ /* 0x004fca0007f1e0ff */
        /* <DEDUP_REMOVED lines=8> */
.L_x_42:
[----:B------:R-:W-:Y:S01]  /*db90*/  ISETP.NE.AND P0, PT, R0, 0x1, PT ;  /* 0x000000010000780c */ /* 0x000fe20003f05270 */
[----:B-1----:R-:W-:Y:S01]  /*dba0*/  VIADD R11, R23, 0xffffffff ;  /* 0xffffffff170b7836 */ /* 0x002fe20000000000 */
[----:B----4-:R-:W-:Y:S01]  /*dbb0*/  SHF.R.U64 R8, R8, R25, R9 ;  /* 0x0000001908087219 */ /* 0x010fe20000001209 */
[----:B------:R-:W-:Y:S01]  /*dbc0*/  IMAD.MOV R19, RZ, RZ, -R19 ;  /* 0x000000ffff137224 */ /* 0x000fe200078e0a13 */
[----:B------:R-:W-:Y:S02]  /*dbd0*/  LOP3.LUT R7, R20, R29, RZ, 0xc0, !PT ;  /* 0x0000001d14077212 */ /* 0x000fe400078ec0ff */
[----:B------:R-:W-:Y:S01]  /*dbe0*/  LOP3.LUT R16, R16, R11, RZ, 0xc0, !PT ;  /* 0x0000000b10107212 */ /* 0x000fe200078ec0ff */
[----:B------:R-:W-:Y:S02]  /*dbf0*/  IMAD.MOV R10, RZ, RZ, -R8 ;  /* 0x000000ffff0a7224 */ /* 0x000fe400078e0a08 */
[----:B------:R-:W-:Y:S02]  /*dc00*/  IMAD R9, R22, R8, R7 ;  /* 0x0000000816097224 */ /* 0x000fe400078e0207 */
[----:B0-----:R-:W-:-:S02]  /*dc10*/  IMAD R7, R10, R28, R17 ;  /* 0x0000001c0a077224 */ /* 0x001fc400078e0211 */
[----:B------:R-:W-:Y:S02]  /*dc20*/  @P0 IMAD R24, R21, R19, R12 ;  /* 0x0000001315180224 */ /* 0x000fe400078e020c */
[----:B------:R-:W-:Y:S02]  /*dc30*/  IMAD R10, R7, R23, R16 ;  /* 0x00000017070a7224 */ /* 0x000fe400078e0210 */
[----:B------:R-:W-:Y:S02]  /*dc40*/  IMAD R9, R9, R30, R24 ;  /* 0x0000001e09097224 */ /* 0x000fe400078e0218 */
[----:B------:R-:W-:Y:S02]  /*dc50*/  IMAD.MOV.U32 R8, RZ, RZ, 0x1 ;  /* 0x00000001ff087424 */ /* 0x000fe400078e00ff */
[----:B------:R-:W-:Y:S01]  /*dc60*/  IMAD.MOV.U32 R7, RZ, RZ, R18 ;  /* 0x000000ffff077224 */ /* 0x000fe200078e0012 */
[----:B------:R-:W-:Y:S02]  /*dc70*/  SEL R16, R10, R9, !P0 ;  /* 0x000000090a107207 */ /* 0x000fe40004000000 */
[----:B------:R-:W-:-:S07]  /*dc80*/  SEL R9, R9, R10, !P0 ;  /* 0x0000000a09097207 */ /* 0x000fce0004000000 */
.L_x_40:
[----:B------:R-:W-:-:S08]  /*dc90*/  NOP ;  /* 0x0000000000007918 */ /* 0x000fd00000000000 */
[----:B------:R-:W0:-:S00]  /*dca0*/  USETMAXREG.DEALLOC.CTAPOOL 0x28 ;  /* 0x00000028000079c8 */ /* 0x000e0000080e0500 */
[----:B0-----:R-:W-:-:S13]  /*dcb0*/  ISETP.NE.AND P0, PT, R6, RZ, PT ;  /* 0x000000ff0600720c */ /* 0x001fda0003f05270 */
[----:B------:R-:W-:Y:S05]  /*dcc0*/  @P0 EXIT ;  /* 0x000000000000094d */ /* 0x000fea0003800000 */
[----:B------:R-:W-:Y:S01]  /*dcd0*/  LOP3.LUT P0, RZ, R8, 0xff, RZ, 0xc0, !PT ;  /* 0x000000ff08ff7812 */ /* 0x000fe2000780c0ff */
[----:B------:R-:W-:Y:S02]  /*dce0*/  IMAD.MOV.U32 R13, RZ, RZ, 0x1 ;  /* 0x00000001ff0d7424 */ /* 0x000fe400078e00ff */
[----:B------:R-:W-:-:S10]  /*dcf0*/  IMAD.MOV.U32 R12, RZ, RZ, RZ ;  /* 0x000000ffff0c7224 */ /* 0x000fd400078e00ff */
[----:B------:R-:W-:Y:S05]  /*dd00*/  @!P0 BRA `(.L_x_43) ;  /* 0x0000000c00408947 */ /* 0x000fea0003800000 */
[----:B------:R-:W0:Y:S01]  /*dd10*/  LDC R6, c[0x0][0x28c] ;  /* 0x0000a300ff067b82 */ /* 0x000e220000000800 */
[----:B------:R-:W-:Y:S01]  /*dd20*/  ULDC UR5, c[0x0][0x600] ;  /* 0x0001800000057ab9 */ /* 0x000fe20000000800 */
[----:B------:R-:W-:Y:S01]  /*dd30*/  ULDC UR4, c[0x0][0xc] ;  /* 0x0000030000047ab9 */ /* 0x000fe20000000800 */
[----:B------:R-:W-:Y:S01]  /*dd40*/  UIADD3 UR16, UR5, -0x1, URZ ;  /* 0xffffffff05107890 */ /* 0x000fe2000fffe03f */
[C---:B------:R-:W-:Y:S01]  /*dd50*/  LOP3.LUT P3, RZ, R4.reuse, 0x7f, RZ, 0xc0, !PT ;  /* 0x0000007f04ff7812 */ /* 0x040fe2000786c0ff */
[----:B------:R-:W-:Y:S01]  /*dd60*/  ULDC UR6, c[0x0][0x658] ;  /* 0x0001960000067ab9 */ /* 0x000fe20000000800 */
[----:B------:R-:W-:Y:S01]  /*dd70*/  ULDC UR5, c[0x0][0x10] ;  /* 0x0000040000057ab9 */ /* 0x000fe20000000800 */
[----:B------:R-:W-:Y:S01]  /*dd80*/  UMOV UR7, 0xffffffff ;  /* 0xffffffff00077882 */ /* 0x000fe20000000000 */
[----:B------:R-:W-:Y:S01]  /*dd90*/  UMOV UR8, 0x1 ;  /* 0x0000000100087882 */ /* 0x000fe20000000000 */
[----:B------:R-:W-:Y:S01]  /*dda0*/  UIMAD.WIDE.U32 UR4, UR4, UR5, URZ ;  /* 0x00000005040472a5 */ /* 0x000fe2000f8e003f */
[----:B------:R-:W-:Y:S01]  /*ddb0*/  LOP3.LUT P0, RZ, R4, 0x1f, RZ, 0xc0, !PT ;  /* 0x0000001f04ff7812 */ /* 0x000fe2000780c0ff */
[----:B------:R-:W-:Y:S01]  /*ddc0*/  USHF.L.U32 UR7, UR7, UR6, URZ ;  /* 0x0000000607077299 */ /* 0x000fe2000800063f */
[----:B------:R-:W-:Y:S01]  /*ddd0*/  BSSY B0, `(.L_x_43) ;  /* 0x00000c3000007945 */ /* 0x000fe20003800000 */
[----:B------:R-:W-:Y:S01]  /*dde0*/  USHF.L.U32 UR18, UR8, UR6, URZ ;  /* 0x0000000608127299 */ /* 0x000fe2000800063f */
[----:B------:R-:W-:Y:S01]  /*ddf0*/  IMAD.MOV.U32 R15, RZ, RZ, 0x1 ;  /* 0x00000001ff0f7424 */ /* 0x000fe200078e00ff */
[----:B------:R-:W-:Y:S01]  /*de00*/  LOP3.LUT R18, R5, 0x2, RZ, 0xfc, !PT ;  /* 0x0000000205127812 */ /* 0x000fe200078efcff */
[----:B------:R-:W-:Y:S01]  /*de10*/  ULDC UR6, c[0x0][0x14] ;  /* 0x0000050000067ab9 */ /* 0x000fe20000000800 */
[----:B------:R-:W-:Y:S01]  /*de20*/  PLOP3.LUT P0, PT, P0, P3, PT, 0x8a, 0x0 ;  /* 0x000000000000781c */ /* 0x000fe20000707172 */
[----:B------:R-:W-:Y:S01]  /*de30*/  UIMAD.WIDE.U32 UR20, UR4, UR6, URZ ;  /* 0x00000006041472a5 */ /* 0x000fe2000f8e003f */
[----:B------:R-:W-:Y:S01]  /*de40*/  IMAD.MOV.U32 R13, RZ, RZ, 0x1 ;  /* 0x00000001ff0d7424 */ /* 0x000fe200078e00ff */
[----:B------:R-:W-:Y:S01]  /*de50*/  UIMAD UR13, UR5, UR6, URZ ;  /* 0x00000006050d72a4 */ /* 0x000fe2000f8e023f */
[----:B------:R-:W-:Y:S01]  /*de60*/  IMAD.MOV.U32 R12, RZ, RZ, RZ ;  /* 0x000000ffff0c7224 */ /* 0x000fe200078e00ff */
[----:B------:R-:W-:Y:S01]  /*de70*/  ULOP3.LUT UR17, URZ, UR7, URZ, 0x33, !UPT ;  /* 0x000000073f117292 */ /* 0x000fe2000f8e333f */
[----:B0-----:R-:W-:Y:S01]  /*de80*/  VIADD R6, R6, 0x7f ;  /* 0x0000007f06067836 */ /* 0x001fe20000000000 */
[----:B------:R-:W-:Y:S01]  /*de90*/  UIADD3 UR13, UR21, UR13, URZ ;  /* 0x0000000d150d7290 */ /* 0x000fe2000fffe03f */
[----:B------:R-:W-:-:S03]  /*dea0*/  ULDC.64 UR22, c[0x0][0x198] ;  /* 0x0000660000167ab9 */ /* 0x000fc60000000a00 */
[----:B------:R-:W-:-:S04]  /*deb0*/  SHF.R.S32.HI R11, RZ, 0x1f, R6 ;  /* 0x0000001fff0b7819 */ /* 0x000fc80000011406 */
[----:B------:R-:W-:-:S04]  /*dec0*/  LEA.HI R11, R11, R6, RZ, 0x7 ;  /* 0x000000060b0b7211 */ /* 0x000fc800078f38ff */
[----:B------:R-:W-:-:S05]  /*ded0*/  SHF.R.S32.HI R17, RZ, 0x7, R11 ;  /* 0x00000007ff117819 */ /* 0x000fca000001140b */
[----:B------:R-:W-:-:S07]  /*dee0*/  VIADD R14, R17, 0x1 ;  /* 0x00000001110e7836 */ /* 0x000fce0000000000 */
.L_x_55:
[----:B------:R-:W-:-:S03]  /*def0*/  UMOV UR4, 0xffffffff ;  /* 0xffffffff00047882 */ /* 0x000fc60000000000 */
[----:B------:R-:W-:Y:S05]  /*df00*/  BRA.DIV UR4, `(.L_x_44) ;  /* 0x0000000e04b07947 */ /* 0x000fea000b800000 */
[----:B------:R-:W-:-:S13]  /*df10*/  ELECT P1, URZ, PT ;  /* 0x00000000003f782f */ /* 0x000fda0003820000 */
.L_x_66:
[----:B------:R-:W0:Y:S01]  /*df20*/  LDC R4, c[0x0][0x28c] ;  /* 0x0000a300ff047b82 */ /* 0x000e220000000800 */
[----:B------:R-:W-:Y:S01]  /*df30*/  BSSY B1, `(.L_x_45) ;  /* 0x0000037000017945 */ /* 0x000fe20003800000 */
[----:B0-----:R-:W-:-:S13]  /*df40*/  ISETP.LT.OR P1, PT, R4, 0x1, !P1 ;  /* 0x000000010400780c */ /* 0x001fda0004f21670 */
[----:B------:R-:W-:Y:S05]  /*df50*/  @P1 BRA `(.L_x_46) ;  /* 0x0000000000d01947 */ /* 0x000fea0003800000 */
[----:B------:R-:W-:Y:S02]  /*df60*/  IMAD.SHL.U32 R16, R16, 0x40, RZ ;  /* 0x0000004010107824 */ /* 0x000fe400078e00ff */
[----:B------:R-:W-:Y:S02]  /*df70*/  IMAD R11, R9, 0x180, RZ ;  /* 0x00000180090b7824 */ /* 0x000fe400078e02ff */
[----:B------:R-:W-:Y:S02]  /*df80*/  IMAD.MOV.U32 R21, RZ, RZ, RZ ;  /* 0x000000ffff157224 */ /* 0x000fe400078e00ff */
[----:B------:R-:W-:Y:S02]  /*df90*/  IMAD.MOV.U32 R4, RZ, RZ, R14 ;  /* 0x000000ffff047224 */ /* 0x000fe400078e000e */
[----:B------:R-:W-:Y:S02]  /*dfa0*/  IMAD.MOV.U32 R6, RZ, RZ, R13 ;  /* 0x000000ffff067224 */ /* 0x000fe400078e000d */
[----:B------:R-:W-:-:S07]  /*dfb0*/  IMAD.MOV.U32 R8, RZ, RZ, R12 ;  /* 0x000000ffff087224 */ /* 0x000fce00078e000c */
.L_x_50:
[----:B------:R-:W0:Y:S01]  /*dfc0*/  S2R R10, SR_CgaCtaId ;  /* 0x00000000000a7919 */ /* 0x000e220000008800 */
[----:B------:R-:W-:-:S04]  /*dfd0*/  MOV R9, 0x400 ;  /* 0x0000040000097802 */ /* 0x000fc80000000f00 */
[----:B0-----:R-:W-:Y:S02]  /*dfe0*/  LEA R19, R10, R9, 0x18 ;  /* 0x000000090a137211 */ /* 0x001fe400078ec0ff */
[----:B------:R-:W-:Y:S01]  /*dff0*/  SHF.L.U32 R9, R6, 0x1f, RZ ;  /* 0x0000001f06097819 */ /* 0x000fe200000006ff */
[----:B------:R-:W0:Y:S02]  /*e000*/  @!P3 LDC R10, c[0x0][0x500] ;  /* 0x00014000ff0abb82 */ /* 0x000e240000000800 */
[----:B------:R-:W-:-:S04]  /*e010*/  IMAD R20, R8, 0x8, R19 ;  /* 0x0000000808147824 */ /* 0x000fc800078e0213 */
[----:B------:R-:W1:Y:S02]  /*e020*/  SYNCS.PHASECHK.TRANS64.TRYWAIT P1, [R20+URZ+0x20], R9 ;  /* 0x00002009140075a7 */ /* 0x000e64000802017f */
[----:B-1----:R-:W-:Y:S05]  /*e030*/  @!P1 BRA `(.L_x_47) ;  /* 0x0000000c00849947 */ /* 0x002fea0003800000 */
.L_x_67:
[----:B-1----:R-:W-:Y:S01]  /*e040*/  PRMT R9, R18, 0x9910, RZ ;  /* 0x0000991012097816 */ /* 0x002fe200000000ff */
[----:B0-----:R0:W-:Y:S03]  /*e050*/  @!P3 SYNCS.ARRIVE.TRANS64 RZ, [R20+URZ], R10 ;  /* 0x0000000a14ffb9a7 */ /* 0x0011e6000800003f */
[----:B------:R-:W-:-:S13]  /*e060*/  ISETP.NE.AND P1, PT, R9, 0x2, PT ;  /* 0x000000020900780c */ /* 0x000fda0003f25270 */
[----:B0-----:R-:W-:Y:S05]  /*e070*/  @P1 BRA `(.L_x_48) ;  /* 0x0000000000041947 */ /* 0x001fea0003800000 */
[----:B------:R-:W-:Y:S01]  /*e080*/  BPT.TRAP 0x1 ;  /* 0x000000040000795c */ /* 0x000fe20000300000 */
.L_x_48:
[----:B------:R-:W-:Y:S05]  /*e090*/  @P0 BRA `(.L_x_49) ;  /* 0x0000000000040947 */ /* 0x000fea0003800000 */
[----:B------:R-:W-:Y:S01]  /*e0a0*/  BPT.TRAP 0x1 ;  /* 0x000000040000795c */ /* 0x000fe20000300000 */
.L_x_49:
[--C-:B------:R-:W-:Y:S01]  /*e0b0*/  IMAD R9, R8, 0xc000, R19.reuse ;  /* 0x0000c00008097824 */ /* 0x100fe200078e0213 */
[----:B------:R-:W-:Y:S01]  /*e0c0*/  R2UR UR9, R20 ;  /* 0x00000000140972ca */ /* 0x000fe200000e0000 */
[----:B------:R-:W-:Y:S01]  /*e0d0*/  IMAD R19, R8, 0x2000, R19 ;  /* 0x0000200008137824 */ /* 0x000fe200078e0213 */
[----:B------:R-:W-:Y:S01]  /*e0e0*/  UIADD3 UR4, UP0, UR22, 0xf0, URZ ;  /* 0x000000f016047890 */ /* 0x000fe2000ff1e03f */
[----:B------:R-:W-:Y:S01]  /*e0f0*/  VIADD R4, R4, 0xffffffff ;  /* 0xffffffff04047836 */ /* 0x000fe20000000000 */
[----:B------:R-:W-:Y:S01]  /*e100*/  R2UR UR5, R9 ;  /* 0x00000000090572ca */ /* 0x000fe200000e0000 */
[----:B------:R-:W-:Y:S01]  /*e110*/  UIADD3 UR24, UP1, UR22, 0x1f0, URZ ;  /* 0x000001f016187890 */ /* 0x000fe2000ff3e03f */
[----:B------:R-:W-:Y:S01]  /*e120*/  R2UR UR8, R19 ;  /* 0x00000000130872ca */ /* 0x000fe200000e0000 */
[----:B------:R-:W-:Y:S01]  /*e130*/  VIADD R8, R8, 0x1 ;  /* 0x0000000108087836 */ /* 0x000fe20000000000 */
[----:B------:R-:W-:Y:S01]  /*e140*/  R2UR UR11, R11 ;  /* 0x000000000b0b72ca */ /* 0x000fe200000e0000 */
[----:B------:R-:W-:Y:S01]  /*e150*/  UIADD3.X UR25, URZ, UR23, URZ, UP1, !UPT ;  /* 0x000000173f197290 */ /* 0x000fe20008ffe43f */
[----:B------:R-:W-:Y:S01]  /*e160*/  R2UR UR10, R21 ;  /* 0x00000000150a72ca */ /* 0x000fe200000e0000 */
[----:B------:R-:W-:Y:S01]  /*e170*/  UMOV UR6, 0x0 ;  /* 0x0000000000067882 */ /* 0x000fe20000000000 */
[----:B------:R-:W-:Y:S01]  /*e180*/  R2UR UR12, R7 ;  /* 0x00000000070c72ca */ /* 0x000fe200000e0000 */
[----:B------:R-:W-:Y:S01]  /*e190*/  UMOV UR7, 0x10000000 ;  /* 0x1000000000077882 */ /* 0x000fe20000000000 */
[----:B------:R-:W-:Y:S01]  /*e1a0*/  R2UR UR19, R16 ;  /* 0x00000000101372ca */ /* 0x000fe200000e0000 */
[----:B------:R-:W-:Y:S01]  /*e1b0*/  VIADD R21, R21, 0x80 ;  /* 0x0000008015157836 */ /* 0x000fe20000000000 */
[----:B------:R-:W-:Y:S01]  /*e1c0*/  ISETP.GT.AND P2, PT, R4, 0x1, PT ;  /* 0x000000010400780c */ /* 0x000fe20003f44270 */
[----:B------:R-:W-:Y:S01]  /*e1d0*/  UIADD3 UR14, UR5, 0x100, URZ ;  /* 0x00000100050e7890 */ /* 0x000fe2000fffe03f */
[----:B------:R-:W-:Y:S01]  /*e1e0*/  ISETP.NE.AND P1, PT, R8, 0x4, PT ;  /* 0x000000040800780c */ /* 0x000fe20003f25270 */
[----:B------:R-:W-:-:S02]  /*e1f0*/  UIADD3.X UR5, URZ, UR23, URZ, UP0, !UPT ;  /* 0x000000173f057290 */ /* 0x000fc400087fe43f */
[----:B------:R-:W-:Y:S01]  /*e200*/  UIADD3 UR15, UR8, 0x30100, URZ ;  /* 0x00030100080f7890 */ /* 0x000fe2000fffe03f */
[----:B------:R-:W-:Y:S02]  /*e210*/  SEL R9, RZ, 0x1, P1 ;  /* 0x00000001ff097807 */ /* 0x000fe40000800000 */
[----:B------:R-:W-:Y:S01]  /*e220*/  UMOV UR8, UR14 ;  /* 0x0000000e00087c82 */ /* 0x000fe20008000000 */
[----:B------:R-:W-:Y:S02]  /*e230*/  SEL R8, R8, RZ, P1 ;  /* 0x000000ff08087207 */ /* 0x000fe40000800000 */
[----:B------:R-:W-:Y:S01]  /*e240*/  LOP3.LUT R6, R6, R9, RZ, 0x3c, !PT ;  /* 0x0000000906067212 */ /* 0x000fe200078e3cff */
[----:B------:R0:W-:Y:S02]  /*e250*/  UTMALDG.3D [UR8], [UR4], desc[UR6] ;  /* 0x00000608040075b4 */ /* 0x0001e40008011000 */
[----:B0-----:R-:W-:Y:S01]  /*e260*/  UMOV UR8, UR15 ;  /* 0x0000000f00087c82 */ /* 0x001fe20008000000 */
[----:B------:R-:W-:-:S02]  /*e270*/  UMOV UR11, UR19 ;  /* 0x00000013000b7c82 */ /* 0x000fc40008000000 */
[----:B------:R0:W-:Y:S02]  /*e280*/  UTMALDG.3D [UR8], [UR24], desc[UR6] ;  /* 0x00000608180075b4 */ /* 0x0001e40008011000 */
[----:B0-----:R-:W-:Y:S05]  /*e290*/  @P2 BRA `(.L_x_50) ;  /* 0xfffffffc00482947 */ /* 0x001fea000383ffff */
.L_x_46:
[----:B------:R-:W-:Y:S05]  /*e2a0*/  BSYNC B1 ;  /* 0x0000000000017941 */ /* 0x000fea0003800000 */
.L_x_45:
[----:B------:R-:W-:Y:S01]  /*e2b0*/  LOP3.LUT P2, RZ, R15, 0xff, RZ, 0xc0, !PT ;  /* 0x000000ff0fff7812 */ /* 0x000fe2000784c0ff */
[----:B------:R-:W-:Y:S01]  /*e2c0*/  IMAD.IADD R12, R17, 0x1, R12 ;  /* 0x00000001110c7824 */ /* 0x000fe200078e020c */
[----:B------:R-:W-:Y:S01]  /*e2d0*/  IADD3 R3, P4, R3, UR20, RZ ;  /* 0x0000001403037c10 */ /* 0x000fe2000ff9e0ff */
[----:B------:R-:W-:Y:S01]  /*e2e0*/  ULDC.64 UR4, c[0x0][0x650] ;  /* 0x0001940000047ab9 */ /* 0x000fe20000000a00 */
[----:B------:R-:W-:Y:S01]  /*e2f0*/  BSSY B1, `(.L_x_51) ;  /* 0x000006e000017945 */ /* 0x000fe20003800000 */
[----:B------:R-:W-:Y:S01]  /*e300*/  IMAD.MOV.U32 R9, RZ, RZ, -0x1 ;  /* 0xffffffffff097424 */ /* 0x000fe200078e00ff */
[----:B------:R-:W-:Y:S01]  /*e310*/  SHF.R.U32.HI R4, RZ, 0x2, R12 ;  /* 0x00000002ff047819 */ /* 0x000fe2000001160c */
[----:B------:R-:W-:Y:S01]  /*e320*/  IMAD.MOV.U32 R16, RZ, RZ, -0x1 ;  /* 0xffffffffff107424 */ /* 0x000fe200078e00ff */
[----:B------:R-:W-:Y:S02]  /*e330*/  ISETP.GT.U32.AND P1, PT, R12, 0x3, PT ;  /* 0x000000030c00780c */ /* 0x000fe40003f24070 */
[----:B------:R-:W-:-:S02]  /*e340*/  LOP3.LUT R4, R4, 0x1, RZ, 0xc0, !PT ;  /* 0x0000000104047812 */ /* 0x000fc400078ec0ff */
[----:B------:R-:W-:Y:S01]  /*e350*/  ISETP.LT.U32.AND P1, PT, R17, 0x4, P1 ;  /* 0x000000041100780c */ /* 0x000fe20000f21070 */
[----:B------:R-:W0:Y:S01]  /*e360*/  @P2 S2R R7, SR_CgaCtaId ;  /* 0x0000000000072919 */ /* 0x000e220000008800 */
[----:B------:R-:W-:Y:S02]  /*e370*/  @P2 MOV R6, 0x400 ;  /* 0x0000040000062802 */ /* 0x000fe40000000f00 */
[----:B------:R-:W-:Y:S02]  /*e380*/  IADD3.X R2, R2, UR13, RZ, P4, !PT ;  /* 0x0000000d02027c10 */ /* 0x000fe4000a7fe4ff */
[----:B------:R-:W-:Y:S02]  /*e390*/  ISETP.GE.U32.AND P4, PT, R3, UR4, PT ;  /* 0x0000000403007c0c */ /* 0x000fe4000bf86070 */
[----:B------:R-:W-:Y:S02]  /*e3a0*/  LOP3.LUT R12, R12, 0x3, RZ, 0xc0, !PT ;  /* 0x000000030c0c7812 */ /* 0x000fe400078ec0ff */
[----:B------:R-:W-:-:S02]  /*e3b0*/  PRMT R15, RZ, 0x7610, R15 ;  /* 0x00007610ff0f7816 */ /* 0x000fc4000000000f */
[----:B0-----:R-:W-:Y:S01]  /*e3c0*/  @P2 LEA R6, R7, R6, 0x18 ;  /* 0x0000000607062211 */ /* 0x001fe200078ec0ff */
[----:B------:R-:W-:-:S03]  /*e3d0*/  IMAD.MOV.U32 R7, RZ, RZ, -0x1 ;  /* 0xffffffffff077424 */ /* 0x000fc600078e00ff */
[----:B------:R0:W-:Y:S01]  /*e3e0*/  @P2 SYNCS.ARRIVE.TRANS64.A1T0 RZ, [R6+URZ+0x58], RZ ;  /* 0x000058ff06ff29a7 */ /* 0x0001e2000810003f */
[----:B------:R-:W-:Y:S02]  /*e3f0*/  ISETP.NE.U32.AND P2, PT, R4, 0x1, PT ;  /* 0x000000010400780c */ /* 0x000fe40003f45070 */
[----:B------:R-:W-:Y:S02]  /*e400*/  SEL R4, RZ, 0x1, !P1 ;  /* 0x00000001ff047807 */ /* 0x000fe40004800000 */
[----:B------:R-:W-:Y:S02]  /*e410*/  ISETP.GE.U32.AND.EX P1, PT, R2, UR5, PT, P4 ;  /* 0x0000000502007c0c */ /* 0x000fe4000bf26140 */
[----:B------:R-:W-:-:S04]  /*e420*/  ISETP.GT.U32.AND P2, PT, R17, 0x3, !P2 ;  /* 0x000000031100780c */ /* 0x000fc80005744070 */
[----:B0-----:R-:W-:-:S04]  /*e430*/  SEL R6, RZ, 0x1, !P2 ;  /* 0x00000001ff067807 */ /* 0x001fc80005000000 */
[--C-:B------:R-:W-:Y:S02]  /*e440*/  LOP3.LUT R13, R6, R13, R4.reuse, 0x96, !PT ;  /* 0x0000000d060d7212 */ /* 0x100fe400078e9604 */
[----:B------:R-:W-:Y:S01]  /*e450*/  PRMT R4, RZ, 0x7610, R4 ;  /* 0x00007610ff047816 */ /* 0x000fe20000000004 */
[----:B------:R-:W-:Y:S06]  /*e460*/  @P1 BRA `(.L_x_52) ;  /* 0x0000000400581947 */ /* 0x000fec0003800000 */
[----:B------:R-:W-:Y:S01]  /*e470*/  ULDC.64 UR4, c[0x0][0x628] ;  /* 0x00018a0000047ab9 */ /* 0x000fe20000000a00 */
[----:B------:R-:W0:Y:S01]  /*e480*/  S2R R16, SR_CTAID.X ;  /* 0x0000000000107919 */ /* 0x000e220000002500 */
[----:B------:R-:W-:Y:S01]  /*e490*/  ISETP.NE.U32.AND P1, PT, RZ, UR4, PT ;  /* 0x00000004ff007c0c */ /* 0x000fe2000bf25070 */
[----:B------:R-:W-:Y:S01]  /*e4a0*/  ULDC UR7, c[0x0][0x630] ;  /* 0x00018c0000077ab9 */ /* 0x000fe20000000800 */
[----:B------:R-:W-:Y:S01]  /*e4b0*/  IMAD.MOV.U32 R6, RZ, RZ, R3 ;  /* 0x000000ffff067224 */ /* 0x000fe200078e0003 */
[----:B------:R-:W1:Y:S01]  /*e4c0*/  S2R R4, SR_CTAID.Y ;  /* 0x0000000000047919 */ /* 0x000e620000002600 */
[----:B------:R-:W-:Y:S01]  /*e4d0*/  ISETP.NE.AND.EX P1, PT, RZ, UR5, PT, P1 ;  /* 0x00000005ff007c0c */ /* 0x000fe2000bf25310 */
[----:B------:R-:W-:-:S12]  /*e4e0*/  IMAD.MOV.U32 R7, RZ, RZ, R2 ;  /* 0x000000ffff077224 */ /* 0x000fd800078e0002 */
[----:B------:R-:W-:Y:S05]  /*e4f0*/  @!P1 BRA `(.L_x_53) ;  /* 0x0000000000289947 */ /* 0x000fea0003800000 */
[----:B------:R-:W-:Y:S02]  /*e500*/  ULDC UR6, c[0x0][0x634] ;  /* 0x00018d0000067ab9 */ /* 0x000fe40000000800 */
[----:B------:R-:W-:-:S05]  /*e510*/  IADD3 R11, P1, R3, UR6, RZ ;  /* 0x00000006030b7c10 */ /* 0x000fca000ff3e0ff */
[----:B------:R-:W-:-:S04]  /*e520*/  IMAD.X R19, RZ, RZ, R2, P1 ;  /* 0x000000ffff137224 */ /* 0x000fc800008e0602 */
[----:B------:R-:W-:-:S04]  /*e530*/  IMAD.WIDE.U32 R8, R19, UR4, RZ ;  /* 0x0000000413087c25 */ /* 0x000fc8000f8e00ff */
[----:B------:R-:W-:-:S04]  /*e540*/  IMAD.WIDE.U32 R8, P1, R11, UR5, R8 ;  /* 0x000000050b087c25 */ /* 0x000fc8000f820008 */
[----:B------:R-:W-:-:S04]  /*e550*/  IMAD.WIDE.U32 R10, R11, UR4, RZ ;  /* 0x000000040b0a7c25 */ /* 0x000fc8000f8e00ff */
[----:B------:R-:W-:Y:S01]  /*e560*/  IMAD.X R7, RZ, RZ, RZ, P1 ;  /* 0x000000ffff077224 */ /* 0x000fe200008e06ff */
[----:B------:R-:W-:Y:S01]  /*e570*/  IADD3 RZ, P1, R11, R8, RZ ;  /* 0x000000080bff7210 */ /* 0x000fe20007f3e0ff */
[----:B------:R-:W-:-:S04]  /*e580*/  IMAD.MOV.U32 R6, RZ, RZ, R9 ;  /* 0x000000ffff067224 */ /* 0x000fc800078e0009 */
[----:B------:R-:W-:-:S08]  /*e590*/  IMAD.WIDE.U32.X R6, R19, UR5, R6, P1 ;  /* 0x0000000513067c25 */ /* 0x000fd000088e0406 */
.L_x_53:
[--C-:B------:R-:W-:Y:S01]  /*e5a0*/  SHF.R.U64 R10, R6, UR7, R7.reuse ;  /* 0x00000007060a7c19 */ /* 0x100fe20008001207 */
[----:B------:R-:W-:Y:S01]  /*e5b0*/  ULDC.64 UR4, c[0x0][0x620] ;  /* 0x0001880000047ab9 */ /* 0x000fe20000000a00 */
[----:B------:R-:W-:Y:S01]  /*e5c0*/  SHF.R.U32.HI R6, RZ, UR7, R7 ;  /* 0x00000007ff067c19 */ /* 0x000fe20008011607 */
[----:B------:R-:W-:Y:S01]  /*e5d0*/  IMAD.MOV.U32 R7, RZ, RZ, R2 ;  /* 0x000000ffff077224 */ /* 0x000fe200078e0002 */
[----:B------:R-:W-:Y:S01]  /*e5e0*/  IADD3 R9, P1, RZ, -R10, RZ ;  /* 0x8000000aff097210 */ /* 0x000fe20007f3e0ff */
[----:B------:R-:W2:Y:S01]  /*e5f0*/  LDC R25, c[0x0][0x144] ;  /* 0x00005100ff197b82 */ /* 0x000ea20000000800 */
[----:B0-----:R-:W-:Y:S01]  /*e600*/  I2FP.F32.U32 R11, R16 ;  /* 0x00000010000b7245 */ /* 0x001fe20000201000 */
[----:B------:R-:W-:Y:S01]  /*e610*/  ULDC.64 UR8, c[0x0][0x640] ;  /* 0x0001900000087ab9 */ /* 0x000fe20000000a00 */
[----:B------:R-:W-:Y:S01]  /*e620*/  ULDC UR6, c[0x0][0x608] ;  /* 0x0001820000067ab9 */ /* 0x000fe20000000800 */
[----:B------:R-:W-:Y:S01]  /*e630*/  IMAD.X R6, RZ, RZ, ~R6, P1 ;  /* 0x000000ffff067224 */ /* 0x000fe200008e0e06 */
[----:B------:R-:W-:-:S03]  /*e640*/  ISETP.NE.U32.AND P1, PT, RZ, UR8, PT ;  /* 0x00000008ff007c0c */ /* 0x000fc6000bf25070 */
[----:B------:R-:W-:Y:S01]  /*e650*/  IMAD R8, R6, UR4, RZ ;  /* 0x0000000406087c24 */ /* 0x000fe2000f8e02ff */
[----:B------:R-:W0:Y:S01]  /*e660*/  LDC R21, c[0x0][0x148] ;  /* 0x00005200ff157b82 */ /* 0x000e220000000800 */
[----:B------:R-:W-:Y:S01]  /*e670*/  IMAD.MOV.U32 R6, RZ, RZ, R3 ;  /* 0x000000ffff067224 */ /* 0x000fe200078e0003 */
[----:B------:R-:W-:-:S03]  /*e680*/  ISETP.NE.AND.EX P1, PT, RZ, UR9, PT, P1 ;  /* 0x00000009ff007c0c */ /* 0x000fc6000bf25310 */
[----:B------:R-:W-:Y:S01]  /*e690*/  IMAD.WIDE.U32 R6, R9, UR4, R6 ;  /* 0x0000000409067c25 */ /* 0x000fe2000f8e0006 */
[----:B------:R-:W-:-:S03]  /*e6a0*/  ULDC UR4, c[0x0][0x150] ;  /* 0x0000540000047ab9 */ /* 0x000fc60000000800 */
[----:B------:R-:W-:Y:S02]  /*e6b0*/  IMAD R9, R9, UR5, R8 ;  /* 0x0000000509097c24 */ /* 0x000fe4000f8e0208 */
[----:B------:R-:W-:Y:S01]  /*e6c0*/  FMUL R8, R11, UR4 ;  /* 0x000000040b087c20 */ /* 0x000fe20008400000 */
[----:B------:R-:W-:Y:S01]  /*e6d0*/  ULDC UR4, c[0x0][0x618] ;  /* 0x0001860000047ab9 */ /* 0x000fe20000000800 */
[----:B------:R-:W-:Y:S01]  /*e6e0*/  ULDC UR5, c[0x0][0x154] ;  /* 0x0000550000057ab9 */ /* 0x000fe20000000800 */
[----:B------:R-:W-:-:S03]  /*e6f0*/  IMAD.IADD R7, R7, 0x1, R9 ;  /* 0x0000000107077824 */ /* 0x000fc600078e0209 */
[----:B------:R-:W3:Y:S02]  /*e700*/  F2I.U32.TRUNC.NTZ R8, R8 ;  /* 0x0000000800087305 */ /* 0x000ee4000020f000 */
[----:B------:R-:W-:Y:S02]  /*e710*/  SHF.R.U64 R11, R6, UR4, R7 ;  /* 0x00000004060b7c19 */ /* 0x000fe40008001207 */
[----:B-1----:R-:W-:-:S05]  /*e720*/  I2FP.F32.U32 R6, R4 ;  /* 0x0000000400067245 */ /* 0x002fca0000201000 */
[----:B------:R-:W-:Y:S01]  /*e730*/  FMUL R22, R6, UR5 ;  /* 0x0000000506167c20 */ /* 0x000fe20008400000 */
[----:B------:R-:W-:Y:S01]  /*e740*/  SHF.R.U32.HI R6, RZ, UR4, R7 ;  /* 0x00000004ff067c19 */ /* 0x000fe20008011607 */
[----:B------:R-:W-:-:S03]  /*e750*/  ULDC UR4, c[0x0][0x658] ;  /* 0x0001960000047ab9 */ /* 0x000fc60000000800 */
[--C-:B------:R-:W-:Y:S01]  /*e760*/  SHF.R.U64 R20, R11, UR6, R6.reuse ;  /* 0x000000060b147c19 */ /* 0x100fe20008001206 */
[----:B------:R-:W1:Y:S01]  /*e770*/  F2I.U32.TRUNC.NTZ R22, R22 ;  /* 0x0000001600167305 */ /* 0x000e62000020f000 */
[----:B------:R-:W-:Y:S01]  /*e780*/  SHF.R.U32.HI R7, RZ, UR6, R6 ;  /* 0x00000006ff077c19 */ /* 0x000fe20008011606 */
[----:B---3--:R-:W-:-:S03]  /*e790*/  IMAD.MOV R8, RZ, RZ, -R8 ;  /* 0x000000ffff087224 */ /* 0x008fc600078e0a08 */
[--C-:B------:R-:W-:Y:S01]  /*e7a0*/  SHF.R.U64 R19, R20, UR4, R7.reuse ;  /* 0x0000000414137c19 */ /* 0x100fe20008001207 */
[----:B--2---:R-:W-:Y:S01]  /*e7b0*/  IMAD R16, R25, R8, R16 ;  /* 0x0000000819107224 */ /* 0x004fe200078e0210 */
[----:B------:R-:W-:-:S03]  /*e7c0*/  SHF.R.U32.HI R23, RZ, UR4, R7 ;  /* 0x00000004ff177c19 */ /* 0x000fc60008011607 */
[----:B------:R-:W-:Y:S02]  /*e7d0*/  IMAD.MOV.U32 R6, RZ, RZ, R19 ;  /* 0x000000ffff067224 */ /* 0x000fe400078e0013 */
[----:B------:R-:W-:Y:S01]  /*e7e0*/  IMAD.MOV.U32 R7, RZ, RZ, R23 ;  /* 0x000000ffff077224 */ /* 0x000fe200078e0017 */
[----:B------:R-:W-:Y:S06]  /*e7f0*/  @!P1 BRA `(.L_x_54) ;  /* 0x0000000000289947 */ /* 0x000fec0003800000 */
[----:B------:R-:W-:Y:S02]  /*e800*/  ULDC UR4, c[0x0][0x64c] ;  /* 0x0001930000047ab9 */ /* 0x000fe40000000800 */
[----:B------:R-:W-:-:S05]  /*e810*/  IADD3 R7, P1, R19, UR4, RZ ;  /* 0x0000000413077c10 */ /* 0x000fca000ff3e0ff */
[----:B------:R-:W-:-:S04]  /*e820*/  IMAD.X R23, RZ, RZ, R23, P1 ;  /* 0x000000ffff177224 */ /* 0x000fc800008e0617 */
[----:B------:R-:W-:-:S04]  /*e830*/  IMAD.WIDE.U32 R8, R23, UR8, RZ ;  /* 0x0000000817087c25 */ /* 0x000fc8000f8e00ff */
[----:B------:R-:W-:-:S04]  /*e840*/  IMAD.WIDE.U32 R8, P1, R7, UR9, R8 ;  /* 0x0000000907087c25 */ /* 0x000fc8000f820008 */
[----:B------:R-:W-:-:S04]  /*e850*/  IMAD.WIDE.U32 R6, R7, UR8, RZ ;  /* 0x0000000807067c25 */ /* 0x000fc8000f8e00ff */
[----:B------:R-:W-:Y:S01]  /*e860*/  IMAD.MOV.U32 R6, RZ, RZ, R9 ;  /* 0x000000ffff067224 */ /* 0x000fe200078e0009 */
[----:B------:R-:W-:Y:S01]  /*e870*/  IADD3 RZ, P2, R7, R8, RZ ;  /* 0x0000000807ff7210 */ /* 0x000fe20007f5e0ff */
[----:B------:R-:W-:-:S04]  /*e880*/  IMAD.X R7, RZ, RZ, RZ, P1 ;  /* 0x000000ffff077224 */ /* 0x000fc800008e06ff */
[----:B------:R-:W-:-:S08]  /*e890*/  IMAD.WIDE.U32.X R6, R23, UR9, R6, P2 ;  /* 0x0000000917067c25 */ /* 0x000fd000090e0406 */
.L_x_54:
[----:B------:R-:W-:Y:S01]  /*e8a0*/  ISETP.NE.AND P1, PT, R0, 0x1, PT ;  /* 0x000000010000780c */ /* 0x000fe20003f25270 */
[----:B------:R-:W-:Y:S01]  /*e8b0*/  ULDC UR4, c[0x0][0x648] ;  /* 0x0001920000047ab9 */ /* 0x000fe20000000800 */
[----:B-1----:R-:W-:Y:S01]  /*e8c0*/  IMAD.MOV R22, RZ, RZ, -R22 ;  /* 0x000000ffff167224 */ /* 0x002fe200078e0a16 */
[----:B------:R-:W-:Y:S01]  /*e8d0*/  SHF.R.U64 R7, R6, UR4, R7 ;  /* 0x0000000406077c19 */ /* 0x000fe20008001207 */
[----:B------:R-:W-:Y:S01]  /*e8e0*/  ULDC UR4, c[0x0][0x638] ;  /* 0x00018e0000047ab9 */ /* 0x000fe20000000800 */
[----:B------:R-:W-:Y:S01]  /*e8f0*/  LOP3.LUT R20, R20, UR17, RZ, 0xc0, !PT ;  /* 0x0000001114147c12 */ /* 0x000fe2000f8ec0ff */
[----:B------:R-:W-:Y:S01]  /*e900*/  ULDC UR5, c[0x0][0x610] ;  /* 0x0001840000057ab9 */ /* 0x000fe20000000800 */
[----:B------:R-:W-:-:S03]  /*e910*/  LOP3.LUT R6, R11, UR16, RZ, 0xc0, !PT ;  /* 0x000000100b067c12 */ /* 0x000fc6000f8ec0ff */
[----:B------:R-:W-:-:S03]  /*e920*/  IMAD R9, R7, UR18, R20 ;  /* 0x0000001207097c24 */ /* 0x000fc6000f8e0214 */
[----:B0-----:R-:W-:Y:S02]  /*e930*/  @P1 IMAD R16, R21, R22, R4 ;  /* 0x0000001615101224 */ /* 0x001fe400078e0204 */
[----:B------:R-:W-:Y:S02]  /*e940*/  IMAD.MOV R4, RZ, RZ, -R7 ;  /* 0x000000ffff047224 */ /* 0x000fe400078e0a07 */
[----:B------:R-:W-:Y:S02]  /*e950*/  IMAD R9, R9, UR5, R16 ;  /* 0x0000000509097c24 */ /* 0x000fe4000f8e0210 */
[----:B------:R-:W-:Y:S01]  /*e960*/  IMAD R19, R4, UR4, R19 ;  /* 0x0000000404137c24 */ /* 0x000fe2000f8e0213 */
[----:B------:R-:W-:Y:S01]  /*e970*/  ULDC UR4, c[0x0][0x600] ;  /* 0x0001800000047ab9 */ /* 0x000fe20000000800 */
[----:B------:R-:W-:Y:S02]  /*e980*/  IMAD.MOV.U32 R4, RZ, RZ, 0x1 ;  /* 0x00000001ff047424 */ /* 0x000fe400078e00ff */
[----:B------:R-:W-:-:S02]  /*e990*/  IMAD R6, R19, UR4, R6 ;  /* 0x0000000413067c24 */ /* 0x000fc4000f8e0206 */
[----:B------:R-:W-:-:S03]  /*e9a0*/  IMAD.MOV.U32 R7, RZ, RZ, R10 ;  /* 0x000000ffff077224 */ /* 0x000fc600078e000a */
[----:B------:R-:W-:Y:S02]  /*e9b0*/  SEL R16, R6, R9, !P1 ;  /* 0x0000000906107207 */ /* 0x000fe40004800000 */
[----:B------:R-:W-:-:S07]  /*e9c0*/  SEL R9, R9, R6, !P1 ;  /* 0x0000000609097207 */ /* 0x000fce0004800000 */
.L_x_52:
[----:B------:R-:W-:Y:S05]  /*e9d0*/  BSYNC B1 ;  /* 0x0000000000017941 */ /* 0x000fea0003800000 */
.L_x_51:
[----:B------:R-:W-:-:S13]  /*e9e0*/  LOP3.LUT P1, RZ, R4, 0xff, RZ, 0xc0, !PT ;  /* 0x000000ff04ff7812 */ /* 0x000fda000782c0ff */
[----:B------:R-:W-:Y:S05]  /*e9f0*/  @P1 BRA `(.L_x_55) ;  /* 0xfffffff4003c1947 */ /* 0x000fea000383ffff */
[----:B------:R-:W-:Y:S05]  /*ea00*/  BSYNC B0 ;  /* 0x0000000000007941 */ /* 0x000fea0003800000 */
.L_x_43:
[----:B------:R-:W-:-:S03]  /*ea10*/  UMOV UR4, 0xffffffff ;  /* 0xffffffff00047882 */ /* 0x000fc60000000000 */
[----:B------:R-:W-:Y:S05]  /*ea20*/  BRA.DIV UR4, `(.L_x_56) ;  /* 0x00000006041c7947 */ /* 0x000fea000b800000 */
[----:B------:R-:W-:-:S13]  /*ea30*/  ELECT P0, URZ, PT ;  /* 0x00000000003f782f */ /* 0x000fda0003800000 */
.L_x_70:
[----:B------:R-:W-:Y:S04]  /*ea40*/  BSSY B0, `(.L_x_57) ;  /* 0x000002b000007945 */ /* 0x000fe80003800000 */
[----:B------:R-:W-:Y:S05]  /*ea50*/  @!P0 BRA `(.L_x_58) ;  /* 0x0000000000a48947 */ /* 0x000fea0003800000 */
[----:B------:R-:W-:-:S04]  /*ea60*/  LOP3.LUT R5, R5, 0x2, RZ, 0xfc, !PT ;  /* 0x0000000205057812 */ /* 0x000fc800078efcff */
[----:B------:R-:W-:-:S13]  /*ea70*/  ISETP.NE.AND P0, PT, R5, 0x3, PT ;  /* 0x000000030500780c */ /* 0x000fda0003f05270 */
[----:B------:R-:W-:Y:S05]  /*ea80*/  @!P0 BRA `(.L_x_59) ;  /* 0x0000000000048947 */ /* 0x000fea0003800000 */
[----:B------:R-:W-:Y:S01]  /*ea90*/  BPT.TRAP 0x1 ;  /* 0x000000040000795c */ /* 0x000fe20000300000 */
.L_x_59:
[----:B------:R-:W0:Y:S01]  /*eaa0*/  S2R R3, SR_CgaCtaId ;  /* 0x0000000000037919 */ /* 0x000e220000008800 */
[----:B------:R-:W-:Y:S02]  /*eab0*/  MOV R0, 0x400 ;  /* 0x0000040000007802 */ /* 0x000fe40000000f00 */
[----:B------:R-:W-:Y:S02]  /*eac0*/  SHF.L.U32 R2, R13, 0x1f, RZ ;  /* 0x0000001f0d027819 */ /* 0x000fe400000006ff */
[----:B0-----:R-:W-:-:S05]  /*ead0*/  LEA R3, R3, R0, 0x18 ;  /* 0x0000000003037211 */ /* 0x001fca00078ec0ff */
[----:B------:R-:W-:-:S04]  /*eae0*/  VIADD R3, R3, 0x20 ;  /* 0x0000002003037836 */ /* 0x000fc80000000000 */
[C---:B------:R-:W-:Y:S02]  /*eaf0*/  IMAD R5, R12.reuse, 0x8, R3 ;  /* 0x000000080c057824 */ /* 0x040fe400078e0203 */
[----:B------:R-:W-:Y:S02]  /*eb00*/  VIADD R12, R12, 0x1 ;  /* 0x000000010c0c7836 */ /* 0x000fe40000000000 */
[----:B------:R-:W0:Y:S03]  /*eb10*/  SYNCS.PHASECHK.TRANS64.TRYWAIT P0, [R5+URZ], R2 ;  /* 0x00000002050075a7 */ /* 0x000e26000800017f */
[----:B------:R-:W-:-:S04]  /*eb20*/  ISETP.NE.AND P1, PT, R12, 0x4, PT ;  /* 0x000000040c00780c */ /* 0x000fc80003f25270 */
[----:B------:R-:W-:Y:S02]  /*eb30*/  SEL R0, RZ, 0x1, P1 ;  /* 0x00000001ff007807 */ /* 0x000fe40000800000 */
[----:B------:R-:W-:Y:S02]  /*eb40*/  SEL R12, R12, RZ, P1 ;  /* 0x000000ff0c0c7207 */ /* 0x000fe40000800000 */
[----:B------:R-:W-:-:S03]  /*eb50*/  LOP3.LUT R13, R13, R0, RZ, 0x3c, !PT ;  /* 0x000000000d0d7212 */ /* 0x000fc600078e3cff */
[----:B------:R-:W-:Y:S01]  /*eb60*/  IMAD R7, R12, 0x8, R3 ;  /* 0x000000080c077824 */ /* 0x000fe200078e0203 */
[----:B------:R-:W-:Y:S01]  /*eb70*/  SHF.L.U32 R4, R13, 0x1f, RZ ;  /* 0x0000001f0d047819 */ /* 0x000fe200000006ff */
[----:B0-----:R-:W-:Y:S06]  /*eb80*/  @!P0 BRA `(.L_x_60) ;  /* 0x0000000000e88947 */ /* 0x001fec0003800000 */
.L_x_71:
[----:B------:R-:W1:Y:S01]  /*eb90*/  SYNCS.PHASECHK.TRANS64.TRYWAIT P0, [R7+URZ], R4 ;  /* 0x00000004070075a7 */ /* 0x000e62000800017f */
[----:B------:R-:W-:-:S05]  /*eba0*/  VIADD R0, R12, 0x1 ;  /* 0x000000010c007836 */ /* 0x000fca0000000000 */
[----:B------:R-:W-:-:S04]  /*ebb0*/  ISETP.NE.AND P1, PT, R0, 0x4, PT ;  /* 0x000000040000780c */ /* 0x000fc80003f25270 */
[----:B0-----:R-:W-:Y:S02]  /*ebc0*/  SEL R2, RZ, 0x1, P1 ;  /* 0x00000001ff027807 */ /* 0x001fe40000800000 */
[----:B------:R-:W-:Y:S02]  /*ebd0*/  SEL R0, R0, RZ, P1 ;  /* 0x000000ff00007207 */ /* 0x000fe40000800000 */
[----:B------:R-:W-:-:S03]  /*ebe0*/  LOP3.LUT R13, R13, R2, RZ, 0x3c, !PT ;  /* 0x000000020d0d7212 */ /* 0x000fc600078e3cff */
[----:B------:R-:W-:Y:S01]  /*ebf0*/  IMAD R6, R0, 0x8, R3 ;  /* 0x0000000800067824 */ /* 0x000fe200078e0203 */
[----:B------:R-:W-:Y:S01]  /*ec00*/  SHF.L.U32 R5, R13, 0x1f, RZ ;  /* 0x0000001f0d057819 */ /* 0x000fe200000006ff */
[----:B-1----:R-:W-:Y:S06]  /*ec10*/  @!P0 BRA `(.L_x_61) ;  /* 0x0000000000d88947 */ /* 0x002fec0003800000 */
.L_x_72:
[----:B------:R-:W1:Y:S01]  /*ec20*/  SYNCS.PHASECHK.TRANS64.TRYWAIT P0, [R6+URZ], R5 ;  /* 0x00000005060075a7 */ /* 0x000e62000800017f */
[----:B------:R-:W-:-:S05]  /*ec30*/  VIADD R0, R0, 0x1 ;  /* 0x0000000100007836 */ /* 0x000fca0000000000 */
[----:B------:R-:W-:-:S04]  /*ec40*/  ISETP.NE.AND P1, PT, R0, 0x4, PT ;  /* 0x000000040000780c */ /* 0x000fc80003f25270 */
[----:B------:R-:W-:Y:S02]  /*ec50*/  SEL R2, RZ, 0x1, P1 ;  /* 0x00000001ff027807 */ /* 0x000fe40000800000 */
[----:B------:R-:W-:Y:S02]  /*ec60*/  SEL R0, R0, RZ, P1 ;  /* 0x000000ff00007207 */ /* 0x000fe40000800000 */
[----:B------:R-:W-:Y:S01]  /*ec70*/  LOP3.LUT R2, R13, R2, RZ, 0x3c, !PT ;  /* 0x000000020d027212 */ /* 0x000fe200078e3cff */
[----:B-1----:R-:W-:Y:S06]  /*ec80*/  @!P0 BRA `(.L_x_62) ;  /* 0x0000000000d08947 */ /* 0x002fec0003800000 */
.L_x_73:
[----:B------:R-:W-:Y:S01]  /*ec90*/  IMAD R3, R0, 0x8, R3 ;  /* 0x0000000800037824 */ /* 0x000fe200078e0203 */
[----:B------:R-:W-:-:S07]  /*eca0*/  SHF.L.U32 R0, R2, 0x1f, RZ ;  /* 0x0000001f02007819 */ /* 0x000fce00000006ff */
.L_x_63:
[----:B--2---:R2:W3:Y:S02]  /*ecb0*/  SYNCS.PHASECHK.TRANS64.TRYWAIT P0, [R3+URZ], R0 ;  /* 0x00000000030075a7 */ /* 0x0044e4000800017f */
[----:B---3--:R-:W-:Y:S05]  /*ecc0*/  @!P0 NANOSLEEP.SYNCS 0x989680 ;  /* 0x009896800000895d */ /* 0x008fea0003900000 */
[----:B------:R-:W3:Y:S02]  /*ecd0*/  @!P0 SYNCS.PHASECHK.TRANS64 P0, [R3+URZ], R0 ;  /* 0x00000000030085a7 */ /* 0x000ee4000800007f */
[----:B---3--:R-:W-:Y:S05]  /*ece0*/  @!P0 BRA `(.L_x_63) ;  /* 0xfffffffc00f08947 */ /* 0x008fea000383ffff */
.L_x_58:
[----:B------:R-:W-:Y:S05]  /*ecf0*/  BSYNC B0 ;  /* 0x0000000000007941 */ /* 0x000fea0003800000 */
.L_x_57:
[----:B------:R-:W-:Y:S05]  /*ed00*/  EXIT ;  /* 0x000000000000794d */ /* 0x000fea0003800000 */
.L_x_17:
[----:B-1----:R-:W-:-:S04]  /*ed10*/  IMAD.U32 R20, RZ, RZ, UR6 ;  /* 0x00000006ff147e24 */ /* 0x002fc8000f8e00ff */
[----:B------:R1:W4:Y:S03]  /*ed20*/  SYNCS.PHASECHK.TRANS64.TRYWAIT P0, [R20+URZ], R19 ;  /* 0x00000013140075a7 */ /* 0x000326000800017f */
[----:B----4-:R-:W-:Y:S05]  /*ed30*/  @!P0 NANOSLEEP.SYNCS 0x989680 ;  /* 0x009896800000895d */ /* 0x010fea0003900000 */
[----:B------:R-:W4:Y:S02]  /*ed40*/  @!P0 SYNCS.PHASECHK.TRANS64 P0, [R20+URZ], R19 ;  /* 0x00000013140085a7 */ /* 0x000f24000800007f */
[----:B----4-:R-:W-:Y:S05]  /*ed50*/  @!P0 BRA `(.L_x_17) ;  /* 0xfffffffc00ec8947 */ /* 0x010fea000383ffff */
[----:B------:R-:W-:Y:S05]  /*ed60*/  BRA `(.L_x_16) ;  /* 0xffffff2800ac7947 */ /* 0x000fea000383ffff */
.L_x_23:
[----:B-1----:R-:W-:-:S04]  /*ed70*/  IMAD.U32 R213, RZ, RZ, UR15 ;  /* 0x0000000fffd57e24 */ /* 0x002fc8000f8e00ff */
[----:B------:R1:W4:Y:S03]  /*ed80*/  SYNCS.PHASECHK.TRANS64.TRYWAIT P0, [R213+URZ], R212 ;  /* 0x000000d4d50075a7 */ /* 0x000326000800017f */
[----:B----4-:R-:W-:Y:S05]  /*ed90*/  @!P0 NANOSLEEP.SYNCS 0x989680 ;  /* 0x009896800000895d */ /* 0x010fea0003900000 */
[----:B------:R-:W4:Y:S02]  /*eda0*/  @!P0 SYNCS.PHASECHK.TRANS64 P0, [R213+URZ], R212 ;  /* 0x000000d4d50085a7 */ /* 0x000f24000800007f */
[----:B----4-:R-:W-:Y:S05]  /*edb0*/  @!P0 BRA `(.L_x_23) ;  /* 0xfffffffc00ec8947 */ /* 0x010fea000383ffff */
[----:B------:R-:W-:Y:S05]  /*edc0*/  BRA `(.L_x_22) ;  /* 0xffffff3800607947 */ /* 0x000fea000383ffff */
.L_x_44:
[----:B------:R-:W-:Y:S01]  /*edd0*/  BSSY B1, `(.L_x_64) ;  /* 0x0000006000017945 */ /* 0x000fe20003800000 */
[----:B------:R-:W-:-:S07]  /*ede0*/  IMAD.MOV.U32 R4, RZ, RZ, -0x1 ;  /* 0xffffffffff047424 */ /* 0x000fce00078e00ff */
[----:B------:R-:W-:Y:S05]  /*edf0*/  WARPSYNC.COLLECTIVE R4, `(.L_x_65) ;  /* 0x00000000040c7348 */ /* 0x000fea0003c00000 */
[----:B------:R-:W-:Y:S02]  /*ee00*/  ELECT P1, UR62, PT ;  /* 0x00000000003e782f */ /* 0x000fe40003820000 */
[----:B------:R-:W-:Y:S01]  /*ee10*/  MOV R4, UR62 ;  /* 0x0000003e00047c02 */ /* 0x000fe20008000f00 */
[----:B------:R-:W-:Y:S10]  /*ee20*/  ENDCOLLECTIVE ;  /* 0x000000000000791b */ /* 0x000ff40003800000 */
.L_x_65:
[----:B------:R-:W-:Y:S05]  /*ee30*/  BSYNC B1 ;  /* 0x0000000000017941 */ /* 0x000fea0003800000 */
.L_x_64:
[----:B------:R-:W-:Y:S05]  /*ee40*/  BRA `(.L_x_66) ;  /* 0xfffffff000347947 */ /* 0x000fea000383ffff */
.L_x_47:
[----:B-1----:R1:W2:Y:S02]  /*ee50*/  SYNCS.PHASECHK.TRANS64.TRYWAIT P1, [R20+URZ+0x20], R9 ;  /* 0x00002009140075a7 */ /* 0x0022a4000802017f */
[----:B--2---:R-:W-:Y:S05]  /*ee60*/  @!P1 NANOSLEEP.SYNCS 0x989680 ;  /* 0x009896800000995d */ /* 0x004fea0003900000 */
[----:B------:R-:W2:Y:S02]  /*ee70*/  @!P1 SYNCS.PHASECHK.TRANS64 P1, [R20+URZ+0x20], R9 ;  /* 0x00002009140095a7 */ /* 0x000ea4000802007f */
[----:B--2---:R-:W-:Y:S05]  /*ee80*/  @!P1 BRA `(.L_x_47) ;  /* 0xfffffffc00f09947 */ /* 0x004fea000383ffff */
[----:B------:R-:W-:Y:S05]  /*ee90*/  BRA `(.L_x_67) ;  /* 0xfffffff000687947 */ /* 0x000fea000383ffff */
.L_x_56:
[----:B------:R-:W-:Y:S01]  /*eea0*/  BSSY B0, `(.L_x_68) ;  /* 0x0000006000007945 */ /* 0x000fe20003800000 */
[----:B------:R-:W-:-:S07]  /*eeb0*/  IMAD.MOV.U32 R4, RZ, RZ, -0x1 ;  /* 0xffffffffff047424 */ /* 0x000fce00078e00ff */
[----:B------:R-:W-:Y:S05]  /*eec0*/  WARPSYNC.COLLECTIVE R4, `(.L_x_69) ;  /* 0x00000000040c7348 */ /* 0x000fea0003c00000 */
[----:B------:R-:W-:Y:S02]  /*eed0*/  ELECT P1, UR62, PT ;  /* 0x00000000003e782f */ /* 0x000fe40003820000 */
[----:B------:R-:W-:Y:S01]  /*eee0*/  MOV R4, UR62 ;  /* 0x0000003e00047c02 */ /* 0x000fe20008000f00 */
[----:B------:R-:W-:Y:S10]  /*eef0*/  ENDCOLLECTIVE ;  /* 0x000000000000791b */ /* 0x000ff40003800000 */
.L_x_69:
[----:B------:R-:W-:Y:S05]  /*ef00*/  BSYNC B0 ;  /* 0x0000000000007941 */ /* 0x000fea0003800000 */
.L_x_68:
[----:B------:R-:W-:Y:S01]  /*ef10*/  PLOP3.LUT P0, PT, P1, PT, PT, 0x80, 0x0 ;  /* 0x000000000000781c */ /* 0x000fe20000f0f070 */
[----:B------:R-:W-:-:S12]  /*ef20*/  BRA `(.L_x_70) ;  /* 0xfffffff800c47947 */ /* 0x000fd8000383ffff */
.L_x_60:
[----:B0-----:R0:W1:Y:S02]  /*ef30*/  SYNCS.PHASECHK.TRANS64.TRYWAIT P0, [R5+URZ], R2 ;  /* 0x00000002050075a7 */ /* 0x001064000800017f */
[----:B-1----:R-:W-:Y:S05]  /*ef40*/  @!P0 NANOSLEEP.SYNCS 0x989680 ;  /* 0x009896800000895d */ /* 0x002fea0003900000 */
[----:B------:R-:W1:Y:S02]  /*ef50*/  @!P0 SYNCS.PHASECHK.TRANS64 P0, [R5+URZ], R2 ;  /* 0x00000002050085a7 */ /* 0x000e64000800007f */
[----:B-1----:R-:W-:Y:S05]  /*ef60*/  @!P0 BRA `(.L_x_60) ;  /* 0xfffffffc00f08947 */ /* 0x002fea000383ffff */
[----:B------:R-:W-:Y:S05]  /*ef70*/  BRA `(.L_x_71) ;  /* 0xfffffffc00047947 */ /* 0x000fea000383ffff */
.L_x_61:
[----:B0-----:R0:W1:Y:S02]  /*ef80*/  SYNCS.PHASECHK.TRANS64.TRYWAIT P0, [R7+URZ], R4 ;  /* 0x00000004070075a7 */ /* 0x001064000800017f */
[----:B-1----:R-:W-:Y:S05]  /*ef90*/  @!P0 NANOSLEEP.SYNCS 0x989680 ;  /* 0x009896800000895d */ /* 0x002fea0003900000 */
[----:B------:R-:W1:Y:S02]  /*efa0*/  @!P0 SYNCS.PHASECHK.TRANS64 P0, [R7+URZ], R4 ;  /* 0x00000004070085a7 */ /* 0x000e64000800007f */
[----:B-1----:R-:W-:Y:S05]  /*efb0*/  @!P0 BRA `(.L_x_61) ;  /* 0xfffffffc00f08947 */ /* 0x002fea000383ffff */
[----:B------:R-:W-:Y:S05]  /*efc0*/  BRA `(.L_x_72) ;  /* 0xfffffffc00147947 */ /* 0x000fea000383ffff */
.L_x_62:
[----:B-1----:R1:W2:Y:S02]  /*efd0*/  SYNCS.PHASECHK.TRANS64.TRYWAIT P0, [R6+URZ], R5 ;  /* 0x00000005060075a7 */ /* 0x0022a4000800017f */
[----:B--2---:R-:W-:Y:S05]  /*efe0*/  @!P0 NANOSLEEP.SYNCS 0x989680 ;  /* 0x009896800000895d */ /* 0x004fea0003900000 */
[----:B------:R-:W2:Y:S02]  /*eff0*/  @!P0 SYNCS.PHASECHK.TRANS64 P0, [R6+URZ], R5 ;  /* 0x00000005060085a7 */ /* 0x000ea4000800007f */
[----:B--2---:R-:W-:Y:S05]  /*f000*/  @!P0 BRA `(.L_x_62) ;  /* 0xfffffffc00f08947 */ /* 0x004fea000383ffff */
[----:B------:R-:W-:Y:S05]  /*f010*/  BRA `(.L_x_73) ;  /* 0xfffffffc001c7947 */ /* 0x000fea000383ffff */
.L_x_74:
[----:B------:R-:W-:-:S00]  /*f020*/  BRA `(.L_x_74) ;  /* 0xfffffffc00fc7947 */ /* 0x000fc0000383ffff */
[----:B------:R-:W-:-:S00]  /*f030*/  NOP ;  /* 0x0000000000007918 */ /* 0x000fc00000000000 */
        /* <DEDUP_REMOVED lines=12> */
.L_x_75:


//--------------------- .nv.shared._ZN7cutlass13device_kernelINS_4gemm6kernel13GemmUniversalIN4cute5tupleIJiiiiEEENS1_10collective13CollectiveMmaINS1_37MainloopSm90TmaGmmaWarpSpecializedFP8ILi4ENS5_IJNS4_1CILi1EEESB_SB_EEENS1_35KernelTmaWarpSpecializedCooperativeEEENS5_IJNSA_ILi384EEENSA_ILi64EEENSA_ILi128EEEEEENS_12float_e4m3_tENS5_IJlSB_lEEESJ_SK_NS4_8TiledMMAINS4_8MMA_AtomIJNS4_4SM904GMMA30MMA_64x64x32_F32E4M3E4M3_SS_TNILNSO_7ScaleInE1ELSQ_1EEEEEENS4_6LayoutINS5_IJNSA_ILi2EEESB_SB_EEENS5_IJSB_NSA_ILi0EEESW_EEEEENS5_IJNS4_10UnderscoreESZ_SZ_EEEEENS4_13SM90_TMA_LOADENS4_14ComposedLayoutINS4_7SwizzleILi3ELi4ELi3EEENS4_18smem_ptr_flag_bitsILi8EEENST_INS5_IJNSA_ILi8EEESH_EEENS5_IJSH_SB_EEEEEEEvNS4_8identityES12_S1C_vS1D_EENS_8epilogue10collective6detail29Sm90TmaWarpSpecializedAdapterINS1G_15DefaultEpilogueISJ_SK_SK_NS1F_6thread17LinearCombinationISJ_Li1EffLNS1K_9ScaleType4KindE0ELNS_15FloatRoundStyleE2ESJ_EENS1_15EpilogueDefaultEEEEEvvEEEEvNT_6ParamsE --------------------------
	.section	.nv.shared._ZN7cutlass13device_kernelINS_4gemm6kernel13GemmUniversalIN4cute5tupleIJiiiiEEENS1_10collective13CollectiveMmaINS1_37MainloopSm90TmaGmmaWarpSpecializedFP8ILi4ENS5_IJNS4_1CILi1EEESB_SB_EEENS1_35KernelTmaWarpSpecializedCooperativeEEENS5_IJNSA_ILi384EEENSA_ILi64EEENSA_ILi128EEEEEENS_12float_e4m3_tENS5_IJlSB_lEEESJ_SK_NS4_8TiledMMAINS4_8MMA_AtomIJNS4_4SM904GMMA30MMA_64x64x32_F32E4M3E4M3_SS_TNILNSO_7ScaleInE1ELSQ_1EEEEEENS4_6LayoutINS5_IJNSA_ILi2EEESB_SB_EEENS5_IJSB_NSA_ILi0EEESW_EEEEENS5_IJNS4_10UnderscoreESZ_SZ_EEEEENS4_13SM90_TMA_LOADENS4_14ComposedLayoutINS4_7SwizzleILi3ELi4ELi3EEENS4_18smem_ptr_flag_bitsILi8EEENST_INS5_IJNSA_ILi8EEESH_EEENS5_IJSH_SB_EEEEEEEvNS4_8identityES12_S1C_vS1D_EENS_8epilogue10collective6detail29Sm90TmaWarpSpecializedAdapterINS1G_15DefaultEpilogueISJ_SK_SK_NS1F_6thread17LinearCombinationISJ_Li1EffLNS1K_9ScaleType4KindE0ELNS_15FloatRoundStyleE2ESJ_EENS1_15EpilogueDefaultEEEEEvvEEEEvNT_6ParamsE,"aw",@nobits
	.sectionflags	@""
	.align	16
	.zero		1024


//--------------------- .nv.shared.reserved.0     --------------------------
	.section	.nv.shared.reserved.0,"aw",@nobits
	.weak		__nv_reservedSMEM_offset_0_alias
	.size		__nv_reservedSMEM_offset_0_alias, 0, 0
	.other		__nv_reservedSMEM_offset_0_alias,@"STO_CUDA_RESERVED_SHARED STV_DEFAULT"
__nv_reservedSMEM_offset_0_alias:
	.zero		0


//--------------------- .nv.global                --------------------------
	.section	.nv.global,"aw",@nobits
.nv.global:
	.type		_ZN39_INTERNAL_cfcbdaf8_4_k_cu_2e82ed8c_80554cute1_E,@object
	.size		_ZN39_INTERNAL_cfcbdaf8_4_k_cu_2e82ed8c_80554cute1_E,(_ZN39_INTERNAL_cfcbdaf8_4_k_cu_2e82ed8c_80554cuda3std3__45__cpo6cbeginE - _ZN39_INTERNAL_cfcbdaf8_4_k_cu_2e82ed8c_80554cute1_E)
_ZN39_INTERNAL_cfcbdaf8_4_k_cu_2e82ed8c_80554cute1_E:
	.zero		1
	.type		_ZN39_INTERNAL_cfcbdaf8_4_k_cu_2e82ed8c_80554cuda3std3__45__cpo6cbeginE,@object
	.size		_ZN39_INTERNAL_cfcbdaf8_4_k_cu_2e82ed8c_80554cuda3std3__45__cpo6cbeginE,(_ZN39_INTERNAL_cfcbdaf8_4_k_cu_2e82ed8c_80554cuda3std3__48in_placeE - _ZN39_INTERNAL_cfcbdaf8_4_k_cu_2e82ed8c_80554cuda3std3__45__cpo6cbeginE)
_ZN39_INTERNAL_cfcbdaf8_4_k_cu_2e82ed8c_80554cuda3std3__45__cpo6cbeginE:
	.zero		1
	.type		_ZN39_INTERNAL_cfcbdaf8_4_k_cu_2e82ed8c_80554cuda3std3__48in_placeE,@object
	.size		_ZN39_INTERNAL_cfcbdaf8_4_k_cu_2e82ed8c_80554cuda3std3__48in_placeE,(_ZN39_INTERNAL_cfcbdaf8_4_k_cu_2e82ed8c_80554cuda3std6ranges3__45__cpo9iter_moveE - _ZN39_INTERNAL_cfcbdaf8_4_k_cu_2e82ed8c_80554cuda3std3__48in_placeE)
_ZN39_INTERNAL_cfcbdaf8_4_k_cu_2e82ed8c_80554cuda3std3__48in_placeE:
	.zero		1
	.type		_ZN39_INTERNAL_cfcbdaf8_4_k_cu_2e82ed8c_80554cuda3std6ranges3__45__cpo9iter_moveE,@object
	.size		_ZN39_INTERNAL_cfcbdaf8_4_k_cu_2e82ed8c_80554cuda3std6ranges3__45__cpo9iter_moveE,(_ZN39_INTERNAL_cfcbdaf8_4_k_cu_2e82ed8c_80554cuda3std3__45__cpo5beginE - _ZN39_INTERNAL_cfcbdaf8_4_k_cu_2e82ed8c_80554cuda3std6ranges3__45__cpo9iter_moveE)
_ZN39_INTERNAL_cfcbdaf8_4_k_cu_2e82ed8c_80554cuda3std6ranges3__45__cpo9iter_moveE:
	.zero		1
	.type		_ZN39_INTERNAL_cfcbdaf8_4_k_cu_2e82ed8c_80554cuda3std3__45__cpo5beginE,@object
	.size		_ZN39_INTERNAL_cfcbdaf8_4_k_cu_2e82ed8c_80554cuda3std3__45__cpo5beginE,(_ZN39_INTERNAL_cfcbdaf8_4_k_cu_2e82ed8c_80554cuda3std3__441_GLOBAL__N__cfcbdaf8_4_k_cu_2e82ed8c_80556ignoreE - _ZN39_INTERNAL_cfcbdaf8_4_k_cu_2e82ed8c_80554cuda3std3__45__cpo5beginE)
_ZN39_INTERNAL_cfcbdaf8_4_k_cu_2e82ed8c_80554cuda3std3__45__cpo5beginE:
	.zero		1
	.type		_ZN39_INTERNAL_cfcbdaf8_4_k_cu_2e82ed8c_80554cuda3std3__441_GLOBAL__N__cfcbdaf8_4_k_cu_2e82ed8c_80556ignoreE,@object
	.size		_ZN39_INTERNAL_cfcbdaf8_4_k_cu_2e82ed8c_80554cuda3std3__441_GLOBAL__N__cfcbdaf8_4_k_cu_2e82ed8c_80556ignoreE,(_ZN39_INTERNAL_cfcbdaf8_4_k_cu_2e82ed8c_80554cute7productE - _ZN39_INTERNAL_cfcbdaf8_4_k_cu_2e82ed8c_80554cuda3std3__441_GLOBAL__N__cfcbdaf8_4_k_cu_2e82ed8c_80556ignoreE)
_ZN39_INTERNAL_cfcbdaf8_4_k_cu_2e82ed8c_80554cuda3std3__441_GLOBAL__N__cfcbdaf8_4_k_cu_2e82ed8c_80556ignoreE:
	.zero		1
	.type		_ZN39_INTERNAL_cfcbdaf8_4_k_cu_2e82ed8c_80554cute7productE,@object
	.size		_ZN39_INTERNAL_cfcbdaf8_4_k_cu_2e82ed8c_80554cute7productE,(_ZN39_INTERNAL_cfcbdaf8_4_k_cu_2e82ed8c_80554cuda3std3__45__cpo3endE - _ZN39_INTERNAL_cfcbdaf8_4_k_cu_2e82ed8c_80554cute7productE)
_ZN39_INTERNAL_cfcbdaf8_4_k_cu_2e82ed8c_80554cute7productE:
	.zero		1
	.type		_ZN39_INTERNAL_cfcbdaf8_4_k_cu_2e82ed8c_80554cuda3std3__45__cpo3endE,@object
	.size		_ZN39_INTERNAL_cfcbdaf8_4_k_cu_2e82ed8c_80554cuda3std3__45__cpo3endE,(_ZN39_INTERNAL_cfcbdaf8_4_k_cu_2e82ed8c_80554cuda3std3__419piecewise_constructE - _ZN39_INTERNAL_cfcbdaf8_4_k_cu_2e82ed8c_80554cuda3std3__45__cpo3endE)
_ZN39_INTERNAL_cfcbdaf8_4_k_cu_2e82ed8c_80554cuda3std3__45__cpo3endE:
	.zero		1
	.type		_ZN39_INTERNAL_cfcbdaf8_4_k_cu_2e82ed8c_80554cuda3std3__419piecewise_constructE,@object
	.size		_ZN39_INTERNAL_cfcbdaf8_4_k_cu_2e82ed8c_80554cuda3std3__419piecewise_constructE,(_ZN39_INTERNAL_cfcbdaf8_4_k_cu_2e82ed8c_80554cuda3std3__45__cpo4cendE - _ZN39_INTERNAL_cfcbdaf8_4_k_cu_2e82ed8c_80554cuda3std3__419piecewise_constructE)
_ZN39_INTERNAL_cfcbdaf8_4_k_cu_2e82ed8c_80554cuda3std3__419piecewise_constructE:
	.zero		1
	.type		_ZN39_INTERNAL_cfcbdaf8_4_k_cu_2e82ed8c_80554cuda3std3__45__cpo4cendE,@object
	.size		_ZN39_INTERNAL_cfcbdaf8_4_k_cu_2e82ed8c_80554cuda3std3__45__cpo4cendE,(_ZN39_INTERNAL_cfcbdaf8_4_k_cu_2e82ed8c_80554cuda3std6ranges3__45__cpo4swapE - _ZN39_INTERNAL_cfcbdaf8_4_k_cu_2e82ed8c_80554cuda3std3__45__cpo4cendE)
_ZN39_INTERNAL_cfcbdaf8_4_k_cu_2e82ed8c_80554cuda3std3__45__cpo4cendE:
	.zero		1
	.type		_ZN39_INTERNAL_cfcbdaf8_4_k_cu_2e82ed8c_80554cuda3std6ranges3__45__cpo4swapE,@object
	.size		_ZN39_INTERNAL_cfcbdaf8_4_k_cu_2e82ed8c_80554cuda3std6ranges3__45__cpo4swapE,(.L_7 - _ZN39_INTERNAL_cfcbdaf8_4_k_cu_2e82ed8c_80554cuda3std6ranges3__45__cpo4swapE)
_ZN39_INTERNAL_cfcbdaf8_4_k_cu_2e82ed8c_80554cuda3std6ranges3__45__cpo4swapE:
	.zero		1
.L_7:


//--------------------- .nv.constant0._ZN7cutlass13device_kernelINS_4gemm6kernel13GemmUniversalIN4cute5tupleIJiiiiEEENS1_10collective13CollectiveMmaINS1_37MainloopSm90TmaGmmaWarpSpecializedFP8ILi4ENS5_IJNS4_1CILi1EEESB_SB_EEENS1_35KernelTmaWarpSpecializedCooperativeEEENS5_IJNSA_ILi384EEENSA_ILi64EEENSA_ILi128EEEEEENS_12float_e4m3_tENS5_IJlSB_lEEESJ_SK_NS4_8TiledMMAINS4_8MMA_AtomIJNS4_4SM904GMMA30MMA_64x64x32_F32E4M3E4M3_SS_TNILNSO_7ScaleInE1ELSQ_1EEEEEENS4_6LayoutINS5_IJNSA_ILi2EEESB_SB_EEENS5_IJSB_NSA_ILi0EEESW_EEEEENS5_IJNS4_10UnderscoreESZ_SZ_EEEEENS4_13SM90_TMA_LOADENS4_14ComposedLayoutINS4_7SwizzleILi3ELi4ELi3EEENS4_18smem_ptr_flag_bitsILi8EEENST_INS5_IJNSA_ILi8EEESH_EEENS5_IJSH_SB_EEEEEEEvNS4_8identityES12_S1C_vS1D_EENS_8epilogue10collective6detail29Sm90TmaWarpSpecializedAdapterINS1G_15DefaultEpilogueISJ_SK_SK_NS1F_6thread17LinearCombinationISJ_Li1EffLNS1K_9ScaleType4KindE0ELNS_15FloatRoundStyleE2ESJ_EENS1_15EpilogueDefaultEEEEEvvEEEEvNT_6ParamsE --------------------------
	.section	.nv.constant0._ZN7cutlass13device_kernelINS_4gemm6kernel13GemmUniversalIN4cute5tupleIJiiiiEEENS1_10collective13CollectiveMmaINS1_37MainloopSm90TmaGmmaWarpSpecializedFP8ILi4ENS5_IJNS4_1CILi1EEESB_SB_EEENS1_35KernelTmaWarpSpecializedCooperativeEEENS5_IJNSA_ILi384EEENSA_ILi64EEENSA_ILi128EEEEEENS_12float_e4m3_tENS5_IJlSB_lEEESJ_SK_NS4_8TiledMMAINS4_8MMA_AtomIJNS4_4SM904GMMA30MMA_64x64x32_F32E4M3E4M3_SS_TNILNSO_7ScaleInE1ELSQ_1EEEEEENS4_6LayoutINS5_IJNSA_ILi2EEESB_SB_EEENS5_IJSB_NSA_ILi0EEESW_EEEEENS5_IJNS4_10UnderscoreESZ_SZ_EEEEENS4_13SM90_TMA_LOADENS4_14ComposedLayoutINS4_7SwizzleILi3ELi4ELi3EEENS4_18smem_ptr_flag_bitsILi8EEENST_INS5_IJNSA_ILi8EEESH_EEENS5_IJSH_SB_EEEEEEEvNS4_8identityES12_S1C_vS1D_EENS_8epilogue10collective6detail29Sm90TmaWarpSpecializedAdapterINS1G_15DefaultEpilogueISJ_SK_SK_NS1F_6thread17LinearCombinationISJ_Li1EffLNS1K_9ScaleType4KindE0ELNS_15FloatRoundStyleE2ESJ_EENS1_15EpilogueDefaultEEEEEvvEEEEvNT_6ParamsE,"a",@progbits
	.sectionflags	@""
	.align	4
.nv.constant0._ZN7cutlass13device_kernelINS_4gemm6kernel13GemmUniversalIN4cute5tupleIJiiiiEEENS1_10collective13CollectiveMmaINS1_37MainloopSm90TmaGmmaWarpSpecializedFP8ILi4ENS5_IJNS4_1CILi1EEESB_SB_EEENS1_35KernelTmaWarpSpecializedCooperativeEEENS5_IJNSA_ILi384EEENSA_ILi64EEENSA_ILi128EEEEEENS_12float_e4m3_tENS5_IJlSB_lEEESJ_SK_NS4_8TiledMMAINS4_8MMA_AtomIJNS4_4SM904GMMA30MMA_64x64x32_F32E4M3E4M3_SS_TNILNSO_7ScaleInE1ELSQ_1EEEEEENS4_6LayoutINS5_IJNSA_ILi2EEESB_SB_EEENS5_IJSB_NSA_ILi0EEESW_EEEEENS5_IJNS4_10UnderscoreESZ_SZ_EEEEENS4_13SM90_TMA_LOADENS4_14ComposedLayoutINS4_7SwizzleILi3ELi4ELi3EEENS4_18smem_ptr_flag_bitsILi8EEENST_INS5_IJNSA_ILi8EEESH_EEENS5_IJSH_SB_EEEEEEEvNS4_8identityES12_S1C_vS1D_EENS_8epilogue10collective6detail29Sm90TmaWarpSpecializedAdapterINS1G_15DefaultEpilogueISJ_SK_SK_NS1F_6thread17LinearCombinationISJ_Li1EffLNS1K_9ScaleType4KindE0ELNS_15FloatRoundStyleE2ESJ_EENS1_15EpilogueDefaultEEEEEvvEEEEvNT_6ParamsE:
	.zero		1664


//--------------------- SYMBOLS --------------------------

	.type		.nv.reservedSmem.offset0,@object
	.size		.nv.reservedSmem.offset0,0x4
